def matmul_kernel(
    a_ptr,
    b_ptr,
    c_ptr,
    M,
    N,
    K,
    stride_am,
    stride_ak,
    stride_bk,
    stride_bn,
    stride_cm,
    stride_cn,
    BLOCK_M: tl.constexpr,
    BLOCK_N: tl.constexpr,
    BLOCK_K: tl.constexpr,
    GROUP_M: tl.constexpr,
):
    pid = tl.program_id(axis=0)
    num_pid_m = tl.cdiv(M, BLOCK_M)
    num_pid_n = tl.cdiv(N, BLOCK_N)
    num_pid_in_group = GROUP_M * num_pid_n
    group_id = pid // num_pid_in_group
    first_pid_m = group_id * GROUP_M
    group_size_m = min(num_pid_m - first_pid_m, GROUP_M)
    pid_m = first_pid_m + ((pid % num_pid_in_group) % group_size_m)
    pid_n = (pid % num_pid_in_group) // group_size_m

    offs_am = (pid_m * BLOCK_M + tl.arange(0, BLOCK_M)) % M
    offs_bn = (pid_n * BLOCK_N + tl.arange(0, BLOCK_N)) % N
    offs_k = tl.arange(0, BLOCK_K)
    a_ptrs = a_ptr + offs_am[:, None] * stride_am + offs_k[None, :] * stride_ak
    b_ptrs = b_ptr + offs_k[:, None] * stride_bk + offs_bn[None, :] * stride_bn

    acc = tl.zeros((BLOCK_M, BLOCK_N), dtype=tl.float32)
    for kk in range(0, tl.cdiv(K, BLOCK_K)):
        a = tl.load(a_ptrs, mask=offs_k[None, :] < K - kk * BLOCK_K, other=0.0)
        b = tl.load(b_ptrs, mask=offs_k[:, None] < K - kk * BLOCK_K, other=0.0)
        acc = tl.dot(a, b, acc)
        a_ptrs += BLOCK_K * stride_ak
        b_ptrs += BLOCK_K * stride_bk

    c = acc.to(c_ptr.dtype.element_ty)
    offs_cm = pid_m * BLOCK_M + tl.arange(0, BLOCK_M)
    offs_cn = pid_n * BLOCK_N + tl.arange(0, BLOCK_N)
    c_ptrs = c_ptr + offs_cm[:, None] * stride_cm + offs_cn[None, :] * stride_cn
    mask = (offs_cm[:, None] < M) & (offs_cn[None, :] < N)
    tl.store(c_ptrs, c, mask=mask)

# config = {"BLOCK_K": 32, "BLOCK_M": 128, "BLOCK_N": 64, "GROUP_M": 8, "arch": "sm_100", "dtype": "fp32", "num_ctas": 1, "num_stages": 6, "num_warps": 4}
# arch = sm_100


// ===== COMPILED SASS (sm_100a) =====

	.target	sm_100a

	.elftype	@"ET_EXEC"


//--------------------- .note.nv.tkinfo           --------------------------
	.section	.note.nv.tkinfo,"",@"SHT_NOTE"
	.sectionflags	@"SHF_NOTE_NV_TKINFO"
	.tkinfo
        /*0018*/ 	.word	0x00000081
        /*0030*/ 	.string	""
        /*0030*/ 	.string	"ptxas-blackwell"
        /*0030*/ 	.string	"Cuda compilation tools, release 12.9, V12.9.86"
        /*0030*/ 	.string	"Build cuda_12.9.r12.9/compiler.36037853_0"
        /*0030*/ 	.string	"-v  -suppress-debug-info  -lineinfo  -arch sm_100a "



//--------------------- .note.nv.cuver            --------------------------
	.section	.note.nv.cuver,"",@"SHT_NOTE"
	.sectionflags	@"SHF_NOTE_NV_CUVER"
        /*0018*/ 	.short	0x0001
        /*001a*/ 	.short	0x0064
        /*001c*/ 	.short	0x0001
        /*001e*/ 	.short	0x0000
        /*0020*/ 	.short	0x0001
        /*0022*/ 	.short	0x0000


//--------------------- .nv.info                  --------------------------
	.section	.nv.info,"",@"SHT_CUDA_INFO"
	.align	4


	//----- nvinfo : EIATTR_REGCOUNT
	.align		4
        /*0000*/ 	.byte	0x04, 0x2f
        /*0002*/ 	.short	(.L_4 - .L_3)
	.align		4
.L_3:
        /*0004*/ 	.word	index@(matmul_kernel)
        /*0008*/ 	.word	0x000000b6


	//----- nvinfo : EIATTR_FRAME_SIZE
	.align		4
.L_4:
        /*000c*/ 	.byte	0x04, 0x11
        /*000e*/ 	.short	(.L_6 - .L_5)
	.align		4
.L_5:
        /*0010*/ 	.word	index@($__internal_2_$__cuda_sm10x_tcgen05_guardrail_trap_unallocated_columns_being_dealloced)
        /*0014*/ 	.word	0x00000000


	//----- nvinfo : EIATTR_FRAME_SIZE
	.align		4
.L_6:
        /*0018*/ 	.byte	0x04, 0x11
        /*001a*/ 	.short	(.L_8 - .L_7)
	.align		4
.L_7:
        /*001c*/ 	.word	index@($__internal_1_$__cuda_sm10x_tcgen05_guardrail_trap_phase_invalid_during_alloc)
        /*0020*/ 	.word	0x00000000


	//----- nvinfo : EIATTR_FRAME_SIZE
	.align		4
.L_8:
        /*0024*/ 	.byte	0x04, 0x11
        /*0026*/ 	.short	(.L_10 - .L_9)
	.align		4
.L_9:
        /*0028*/ 	.word	index@($__internal_0_$__cuda_sm10x_tcgen05_guardrail_trap_col_being_dealloced_not_returned_by_alloc)
        /*002c*/ 	.word	0x00000000


	//----- nvinfo : EIATTR_FRAME_SIZE
	.align		4
.L_10:
        /*0030*/ 	.byte	0x04, 0x11
        /*0032*/ 	.short	(.L_12 - .L_11)
	.align		4
.L_11:
        /*0034*/ 	.word	index@(matmul_kernel)
        /*0038*/ 	.word	0x00000000


	//----- nvinfo : EIATTR_MIN_STACK_SIZE
	.align		4
.L_12:
        /*003c*/ 	.byte	0x04, 0x12
        /*003e*/ 	.short	(.L_14 - .L_13)
	.align		4
.L_13:
        /*0040*/ 	.word	index@(matmul_kernel)
        /*0044*/ 	.word	0x00000000
.L_14:


//--------------------- .nv.info.matmul_kernel    --------------------------
	.section	.nv.info.matmul_kernel,"",@"SHT_CUDA_INFO"
	.sectionflags	@""
	.align	4


	//----- nvinfo : EIATTR_CUDA_API_VERSION
	.align		4
        /*0000*/ 	.byte	0x04, 0x37
        /*0002*/ 	.short	(.L_16 - .L_15)
.L_15:
        /*0004*/ 	.word	0x00000081


	//----- nvinfo : EIATTR_KPARAM_INFO
	.align		4
.L_16:
        /*0008*/ 	.byte	0x04, 0x17
        /*000a*/ 	.short	(.L_18 - .L_17)
.L_17:
        /*000c*/ 	.word	0x00000000
        /*0010*/ 	.short	0x000d
        /*0012*/ 	.short	0x0048
        /*0014*/ 	.byte	0x00, 0xf4, 0x21, 0x00


	//----- nvinfo : EIATTR_KPARAM_INFO
	.align		4
.L_18:
        /*0018*/ 	.byte	0x04, 0x17
        /*001a*/ 	.short	(.L_20 - .L_19)
.L_19:
        /*001c*/ 	.word	0x00000000
        /*0020*/ 	.short	0x000c
        /*0022*/ 	.short	0x0040
        /*0024*/ 	.byte	0x00, 0xf4, 0x21, 0x00


	//----- nvinfo : EIATTR_KPARAM_INFO
	.align		4
.L_20:
        /*0028*/ 	.byte	0x04, 0x17
        /*002a*/ 	.short	(.L_22 - .L_21)
.L_21:
        /*002c*/ 	.word	0x00000000
        /*0030*/ 	.short	0x000b
        /*0032*/ 	.short	0x0038
        /*0034*/ 	.byte	0x00, 0xf0, 0x11, 0x00


	//----- nvinfo : EIATTR_KPARAM_INFO
	.align		4
.L_22:
        /*0038*/ 	.byte	0x04, 0x17
        /*003a*/ 	.short	(.L_24 - .L_23)
.L_23:
        /*003c*/ 	.word	0x00000000
        /*0040*/ 	.short	0x000a
        /*0042*/ 	.short	0x0034
        /*0044*/ 	.byte	0x00, 0xf0, 0x11, 0x00


	//----- nvinfo : EIATTR_KPARAM_INFO
	.align		4
.L_24:
        /*0048*/ 	.byte	0x04, 0x17
        /*004a*/ 	.short	(.L_26 - .L_25)
.L_25:
        /*004c*/ 	.word	0x00000000
        /*0050*/ 	.short	0x0009
        /*0052*/ 	.short	0x0030
        /*0054*/ 	.byte	0x00, 0xf0, 0x11, 0x00


	//----- nvinfo : EIATTR_KPARAM_INFO
	.align		4
.L_26:
        /*0058*/ 	.byte	0x04, 0x17
        /*005a*/ 	.short	(.L_28 - .L_27)
.L_27:
        /*005c*/ 	.word	0x00000000
        /*0060*/ 	.short	0x0008
        /*0062*/ 	.short	0x002c
        /*0064*/ 	.byte	0x00, 0xf0, 0x11, 0x00


	//----- nvinfo : EIATTR_KPARAM_INFO
	.align		4
.L_28:
        /*0068*/ 	.byte	0x04, 0x17
        /*006a*/ 	.short	(.L_30 - .L_29)
.L_29:
        /*006c*/ 	.word	0x00000000
        /*0070*/ 	.short	0x0007
        /*0072*/ 	.short	0x0028
        /*0074*/ 	.byte	0x00, 0xf0, 0x11, 0x00


	//----- nvinfo : EIATTR_KPARAM_INFO
	.align		4
.L_30:
        /*0078*/ 	.byte	0x04, 0x17
        /*007a*/ 	.short	(.L_32 - .L_31)
.L_31:
        /*007c*/ 	.word	0x00000000
        /*0080*/ 	.short	0x0006
        /*0082*/ 	.short	0x0024
        /*0084*/ 	.byte	0x00, 0xf0, 0x11, 0x00


	//----- nvinfo : EIATTR_KPARAM_INFO
	.align		4
.L_32:
        /*0088*/ 	.byte	0x04, 0x17
        /*008a*/ 	.short	(.L_34 - .L_33)
.L_33:
        /*008c*/ 	.word	0x00000000
        /*0090*/ 	.short	0x0005
        /*0092*/ 	.short	0x0020
        /*0094*/ 	.byte	0x00, 0xf0, 0x11, 0x00


	//----- nvinfo : EIATTR_KPARAM_INFO
	.align		4
.L_34:
        /*0098*/ 	.byte	0x04, 0x17
        /*009a*/ 	.short	(.L_36 - .L_35)
.L_35:
        /*009c*/ 	.word	0x00000000
        /*00a0*/ 	.short	0x0004
        /*00a2*/ 	.short	0x001c
        /*00a4*/ 	.byte	0x00, 0xf0, 0x11, 0x00


	//----- nvinfo : EIATTR_KPARAM_INFO
	.align		4
.L_36:
        /*00a8*/ 	.byte	0x04, 0x17
        /*00aa*/ 	.short	(.L_38 - .L_37)
.L_37:
        /*00ac*/ 	.word	0x00000000
        /*00b0*/ 	.short	0x0003
        /*00b2*/ 	.short	0x0018
        /*00b4*/ 	.byte	0x00, 0xf0, 0x11, 0x00


	//----- nvinfo : EIATTR_KPARAM_INFO
	.align		4
.L_38:
        /*00b8*/ 	.byte	0x04, 0x17
        /*00ba*/ 	.short	(.L_40 - .L_39)
.L_39:
        /*00bc*/ 	.word	0x00000000
        /*00c0*/ 	.short	0x0002
        /*00c2*/ 	.short	0x0010
        /*00c4*/ 	.byte	0x00, 0xf4, 0x21, 0x00


	//----- nvinfo : EIATTR_KPARAM_INFO
	.align		4
.L_40:
        /*00c8*/ 	.byte	0x04, 0x17
        /*00ca*/ 	.short	(.L_42 - .L_41)
.L_41:
        /*00cc*/ 	.word	0x00000000
        /*00d0*/ 	.short	0x0001
        /*00d2*/ 	.short	0x0008
        /*00d4*/ 	.byte	0x00, 0xf4, 0x21, 0x00


	//----- nvinfo : EIATTR_KPARAM_INFO
	.align		4
.L_42:
        /*00d8*/ 	.byte	0x04, 0x17
        /*00da*/ 	.short	(.L_44 - .L_43)
.L_43:
        /*00dc*/ 	.word	0x00000000
        /*00e0*/ 	.short	0x0000
        /*00e2*/ 	.short	0x0000
        /*00e4*/ 	.byte	0x00, 0xf4, 0x21, 0x00


	//----- nvinfo : EIATTR_AT_ENTRY_FRAGMENTS
	.align		4
.L_44:
        /*00e8*/ 	.byte	0x04, 0x4f
        /*00ea*/ 	.short	(.L_46 - .L_45)


	//   ....[0]....
.L_45:
        /*00ec*/ 	.word	0x00000004


	//----- nvinfo : EIATTR_RESERVED_SMEM_USED
	.align		4
.L_46:
        /*00f0*/ 	.byte	0x01, 0x41
	.zero		2


	//----- nvinfo : EIATTR_SPARSE_MMA_MASK
	.align		4
        /*00f4*/ 	.byte	0x03, 0x50
        /*00f6*/ 	.short	0x0000


	//----- nvinfo : EIATTR_TCGEN05_1CTA_USED
	.align		4
        /*00f8*/ 	.byte	0x01, 0x51
	.zero		2


	//----- nvinfo : EIATTR_MAXREG_COUNT
	.align		4
        /*00fc*/ 	.byte	0x03, 0x1b
        /*00fe*/ 	.short	0x00ff


	//----- nvinfo : EIATTR_NUM_BARRIERS
	.align		4
        /*0100*/ 	.byte	0x02, 0x4c
        /*0102*/ 	.byte	0x01
	.zero		1


	//----- nvinfo : EIATTR_INT_WARP_WIDE_INSTR_OFFSETS
	.align		4
        /*0104*/ 	.byte	0x04, 0x31
        /*0106*/ 	.short	(.L_48 - .L_47)


	//   ....[0]....
.L_47:
        /*0108*/ 	.word	0x00002410


	//   ....[1]....
        /*010c*/ 	.word	0x00002430


	//   ....[2]....
        /*0110*/ 	.word	0x000024b0


	//   ....[3]....
        /*0114*/ 	.word	0x0000acc0


	//   ....[4]....
        /*0118*/ 	.word	0x0000ad10


	//----- nvinfo : EIATTR_COOP_GROUP_MASK_REGIDS
	.align		4
.L_48:
        /*011c*/ 	.byte	0x04, 0x29
        /*011e*/ 	.short	(.L_50 - .L_49)


	//   ....[0]....
.L_49:
        /*0120*/ 	.word	0xffffffff


	//   ....[1]....
        /*0124*/ 	.word	0xffffffff


	//   ....[2]....
        /*0128*/ 	.word	0xffffffff


	//   ....[3]....
        /*012c*/ 	.word	0xffffffff


	//----- nvinfo : EIATTR_COOP_GROUP_INSTR_OFFSETS
	.align		4
.L_50:
        /*0130*/ 	.byte	0x04, 0x28
        /*0132*/ 	.short	(.L_52 - .L_51)


	//   ....[0]....
.L_51:
        /*0134*/ 	.word	0x00000060


	//   ....[1]....
        /*0138*/ 	.word	0x00000320


	//   ....[2]....
        /*013c*/ 	.word	0x0000ab50


	//   ....[3]....
        /*0140*/ 	.word	0x0000adc0


	//----- nvinfo : EIATTR_VRC_CTA_INIT_COUNT
	.align		4
.L_52:
        /*0144*/ 	.byte	0x02, 0x4a
        /*0146*/ 	.byte	0x80
	.zero		1


	//----- nvinfo : EIATTR_MBARRIER_INSTR_OFFSETS
	.align		4
        /*0148*/ 	.byte	0x04, 0x39
        /*014a*/ 	.short	(.L_54 - .L_53)


	//   ....[0]....
.L_53:
        /*014c*/ 	.word	0x00002510
        /*0150*/ 	.word	0x000000ff
        /*0154*/ 	.word	0x00000000
        /*0158*/ 	.short	0x0100
        /*015a*/ 	.byte	0x0c
	.zero		1


	//   ....[1]....
        /*015c*/ 	.word	0x00002570
        /*0160*/ 	.word	0x000000ff
        /*0164*/ 	.word	0x00020008
        /*0168*/ 	.short	0x0100
        /*016a*/ 	.byte	0x0a
	.zero		1


	//   ....[2]....
        /*016c*/ 	.word	0x00007b40
        /*0170*/ 	.word	0x000000ff
        /*0174*/ 	.word	0x00000000
        /*0178*/ 	.short	0x010a
        /*017a*/ 	.byte	0x0c
	.zero		1


	//   ....[3]....
        /*017c*/ 	.word	0x00009340
        /*0180*/ 	.word	0x000000ff
        /*0184*/ 	.word	0x00000000
        /*0188*/ 	.short	0x010a
        /*018a*/ 	.byte	0x0c
	.zero		1


	//   ....[4]....
        /*018c*/ 	.word	0x000094b0
        /*0190*/ 	.word	0x000000ff
        /*0194*/ 	.word	0x00020000
        /*0198*/ 	.short	0x0108
        /*019a*/ 	.byte	0x0a
	.zero		1


	//   ....[5]....
        /*019c*/ 	.word	0x00009600
        /*01a0*/ 	.word	0x000000ff
        /*01a4*/ 	.word	0x00020008
        /*01a8*/ 	.short	0x0108
        /*01aa*/ 	.byte	0x0a
	.zero		1


	//   ....[6]....
        /*01ac*/ 	.word	0x0000ade0
        /*01b0*/ 	.word	0x000000ff
        /*01b4*/ 	.word	0x00000000
        /*01b8*/ 	.short	0x010a
        /*01ba*/ 	.byte	0x0c
	.zero		1


	//   ....[7]....
        /*01bc*/ 	.word	0x0000ae10
        /*01c0*/ 	.word	0x000000ff
        /*01c4*/ 	.word	0x00000000
        /*01c8*/ 	.short	0x010a
        /*01ca*/ 	.byte	0x0c
	.zero		1


	//----- nvinfo : EIATTR_NUM_MBARRIERS
	.align		4
.L_54:
        /*01cc*/ 	.byte	0x03, 0x38
        /*01ce*/ 	.short	0x0002


	//----- nvinfo : EIATTR_EXIT_INSTR_OFFSETS
	.align		4
        /*01d0*/ 	.byte	0x04, 0x1c
        /*01d2*/ 	.short	(.L_56 - .L_55)


	//   ....[0]....
.L_55:
        /*01d4*/ 	.word	0x0000add0


	//----- nvinfo : EIATTR_REQNTID
	.align		4
.L_56:
        /*01d8*/ 	.byte	0x04, 0x10
        /*01da*/ 	.short	(.L_58 - .L_57)
.L_57:
        /*01dc*/ 	.word	0x00000080
        /*01e0*/ 	.word	0x00000001
        /*01e4*/ 	.word	0x00000001


	//----- nvinfo : EIATTR_CRS_STACK_SIZE
	.align		4
.L_58:
        /*01e8*/ 	.byte	0x04, 0x1e
        /*01ea*/ 	.short	(.L_60 - .L_59)
.L_59:
        /*01ec*/ 	.word	0x00000000


	//----- nvinfo : EIATTR_CBANK_PARAM_SIZE
	.align		4
.L_60:
        /*01f0*/ 	.byte	0x03, 0x19
        /*01f2*/ 	.short	0x0050


	//----- nvinfo : EIATTR_PARAM_CBANK
	.align		4
        /*01f4*/ 	.byte	0x04, 0x0a
        /*01f6*/ 	.short	(.L_62 - .L_61)
	.align		4
.L_61:
        /*01f8*/ 	.word	index@(.nv.constant0.matmul_kernel)
        /*01fc*/ 	.short	0x0380
        /*01fe*/ 	.short	0x0050


	//----- nvinfo : EIATTR_SW_WAR
	.align		4
.L_62:
        /*0200*/ 	.byte	0x04, 0x36
        /*0202*/ 	.short	(.L_64 - .L_63)
.L_63:
        /*0204*/ 	.word	0x00000008
.L_64:


//--------------------- .nv.compat                --------------------------
	.section	.nv.compat,"",@"SHT_CUDA_COMPAT_INFO"
	.align	4
        /*0000*/ 	.byte	0x02, 0x02, 0x02, 0x00, 0x02, 0x05, 0x05, 0x00, 0x02, 0x03, 0x00, 0x00, 0x02, 0x06, 0x01, 0x00


//--------------------- .nv.callgraph             --------------------------
	.section	.nv.callgraph,"",@"SHT_CUDA_CALLGRAPH"
	.align	4
	.sectionentsize	8
	.align		4
        /*0000*/ 	.word	0x00000000
	.align		4
        /*0004*/ 	.word	0xffffffff
	.align		4
        /*0008*/ 	.word	0x00000000
	.align		4
        /*000c*/ 	.word	0xfffffffe
	.align		4
        /*0010*/ 	.word	0x00000000
	.align		4
        /*0014*/ 	.word	0xfffffffd
	.align		4
        /*0018*/ 	.word	0x00000000
	.align		4
        /*001c*/ 	.word	0xfffffffc


//--------------------- .text.matmul_kernel       --------------------------
	.section	.text.matmul_kernel,"ax",@progbits
	.align	128
        .global         matmul_kernel
        .type           matmul_kernel,@function
        .size           matmul_kernel,(.L_x_21 - matmul_kernel)
        .other          matmul_kernel,@"STO_CUDA_ENTRY STV_DEFAULT"
matmul_kernel:
.text.matmul_kernel:
[----:B------:R-:W1:Y:S01]  /*0000*/  LDC R1, c[0x0][0x37c] ;  /* 0x0000df00ff017b82 */ /* 0x000e620000000800 */
[----:B------:R-:W2:Y:S02]  /*0010*/  S2R R38, SR_TID.X ;  /* 0x0000000000267919 */ /* 0x000ea40000002100 */
[----:B--2---:R-:W-:-:S13]  /*0020*/  ISETP.GE.U32.AND P0, PT, R38, 0x20, PT ;  /* 0x000000202600780c */ /* 0x004fda0003f06070 */
[----:B------:R-:W-:Y:S02]  /*0030*/  VOTEU.ANY UP0, P0 ;  /* 0x0000000000ff7886 */ /* 0x000fe40000000100 */
[----:B-1----:R-:W-:Y:S05]  /*0040*/  BRA.U UP0, `(.L_x_0) ;  /* 0x0000000100b87547 */ /* 0x002fea000b800000 */
[----:B------:R-:W1:Y:S01]  /*0050*/  S2UR UR6, SR_CgaCtaId ;  /* 0x00000000000679c3 */ /* 0x000e620000008800 */
[----:B------:R-:W-:Y:S01]  /*0060*/  NOP ;  /* 0x0000000000007918 */ /* 0x000fe20000000000 */
[----:B------:R-:W-:Y:S02]  /*0070*/  UMOV UR4, 0x40 ;  /* 0x0000004000047882 */ /* 0x000fe40000000000 */
[----:B-1----:R-:W-:-:S09]  /*0080*/  ULEA UR4, UR6, UR4, 0x18 ;  /* 0x0000000406047291 */ /* 0x002fd2000f8ec0ff */
[----:B------:R-:W1:Y:S01]  /*0090*/  LDS.U8 R0, [UR4] ;  /* 0x00000004ff007984 */ /* 0x000e620008000000 */
[----:B------:R-:W-:Y:S02]  /*00a0*/  UMOV UR4, 0x400 ;  /* 0x0000040000047882 */ /* 0x000fe40000000000 */
[----:B------:R-:W-:Y:S01]  /*00b0*/  ULEA UR4, UR6, UR4, 0x18 ;  /* 0x0000000406047291 */ /* 0x000fe2000f8ec0ff */
[----:B-1----:R-:W-:-:S13]  /*00c0*/  ISETP.NE.AND P0, PT, R0, RZ, PT ;  /* 0x000000ff0000720c */ /* 0x002fda0003f05270 */
[----:B------:R-:W-:Y:S05]  /*00d0*/  @P0 BRA `(.L_x_1) ;  /* 0x00000000007c0947 */ /* 0x000fea0003800000 */
[----:B------:R-:W-:-:S13]  /*00e0*/  ELECT P0, URZ, PT ;  /* 0x0000000000ff782f */ /* 0x000fda0003800000 */
[----:B------:R-:W-:Y:S05]  /*00f0*/  @!P0 BRA `(.L_x_2) ;  /* 0x0000000000848947 */ /* 0x000fea0003800000 */
[----:B------:R-:W-:Y:S01]  /*0100*/  UMOV UR5, 0x4 ;  /* 0x0000000400057882 */ /* 0x000fe20000000000 */
[----:B------:R-:W-:Y:S02]  /*0110*/  IMAD.MOV.U32 R4, RZ, RZ, 0x1 ;  /* 0x00000001ff047424 */ /* 0x000fe400078e00ff */
[----:B------:R-:W-:Y:S02]  /*0120*/  IMAD.MOV.U32 R5, RZ, RZ, 0xf ;  /* 0x0000000fff057424 */ /* 0x000fe400078e00ff */
[----:B------:R-:W-:Y:S04]  /*0130*/  DEPBAR.LE SB1, 0x36 ;  /* 0x00009d800000791a */ /* 0x000fe80000000000 */
[----:B------:R-:W1:Y:S02]  /*0140*/  UTCATOMSWS.FIND_AND_SET.ALIGN UP1, UR5, UR5 ;  /* 0x00000005000575e3 */ /* 0x000e640008020800 */
[----:B-1----:R-:W-:-:S04]  /*0150*/  PLOP3.LUT P0, PT, PT, PT, UP1, 0x80, 0x8 ;  /* 0x000000000008781c */ /* 0x002fc80003f0f018 */
[----:B------:R-:W-:-:S04]  /*0160*/  SEL R0, RZ, 0xffffffff, !P0 ;  /* 0xffffffffff007807 */ /* 0x000fc80004000000 */
[----:B------:R-:W-:Y:S01]  /*0170*/  ISETP.NE.AND P0, PT, R0, RZ, PT ;  /* 0x000000ff0000720c */ /* 0x000fe20003f05270 */
[----:B------:R-:W-:-:S12]  /*0180*/  IMAD.U32 R0, RZ, RZ, UR5 ;  /* 0x00000005ff007e24 */ /* 0x000fd8000f8e00ff */
[----:B------:R-:W-:Y:S05]  /*0190*/  @P0 BRA `(.L_x_3) ;  /* 0x0000000000240947 */ /* 0x000fea0003800000 */
.L_x_4:
[----:B------:R-:W-:Y:S05]  /*01a0*/  NANOSLEEP 0x64 ;  /* 0x000000640000795d */ /* 0x000fea0003800000 */
[----:B------:R-:W-:-:S05]  /*01b0*/  UMOV UR5, 0x4 ;  /* 0x0000000400057882 */ /* 0x000fca0000000000 */
[----:B------:R-:W-:Y:S04]  /*01c0*/  DEPBAR.LE SB1, 0x36 ;  /* 0x00009d800000791a */ /* 0x000fe80000000000 */
[----:B------:R-:W1:Y:S02]  /*01d0*/  UTCATOMSWS.FIND_AND_SET.ALIGN UP1, UR5, UR5 ;  /* 0x00000005000575e3 */ /* 0x000e640008020800 */
[----:B-1----:R-:W-:-:S04]  /*01e0*/  PLOP3.LUT P0, PT, PT, PT, UP1, 0x80, 0x8 ;  /* 0x000000000008781c */ /* 0x002fc80003f0f018 */
[----:B------:R-:W-:-:S04]  /*01f0*/  SEL R0, RZ, 0xffffffff, !P0 ;  /* 0xffffffffff007807 */ /* 0x000fc80004000000 */
[----:B------:R-:W-:Y:S01]  /*0200*/  ISETP.NE.AND P0, PT, R0, RZ, PT ;  /* 0x000000ff0000720c */ /* 0x000fe20003f05270 */
[----:B------:R-:W-:-:S12]  /*0210*/  IMAD.U32 R0, RZ, RZ, UR5 ;  /* 0x00000005ff007e24 */ /* 0x000fd8000f8e00ff */
[----:B------:R-:W-:Y:S05]  /*0220*/  @!P0 BRA `(.L_x_4) ;  /* 0xfffffffc00dc8947 */ /* 0x000fea000383ffff */
.L_x_3:
[C---:B------:R-:W-:Y:S01]  /*0230*/  VIADD R3, R0.reuse, 0x10 ;  /* 0x0000001000037836 */ /* 0x040fe20000000000 */
[----:B------:R-:W-:Y:S01]  /*0240*/  UMOV UR5, 0x50 ;  /* 0x0000005000057882 */ /* 0x000fe20000000000 */
[----:B------:R-:W-:Y:S01]  /*0250*/  SHF.L.U32 R2, R5, R0, RZ ;  /* 0x0000000005027219 */ /* 0x000fe200000006ff */
[----:B------:R-:W-:Y:S01]  /*0260*/  ULEA UR5, UR6, UR5, 0x18 ;  /* 0x0000000506057291 */ /* 0x000fe2000f8ec0ff */
[----:B------:R-:W-:Y:S01]  /*0270*/  IMAD.SHL.U32 R0, R0, 0x20, RZ ;  /* 0x0000002000007824 */ /* 0x000fe200078e00ff */
[----:B------:R-:W-:-:S04]  /*0280*/  SHF.L.U32 R3, R4, R3, RZ ;  /* 0x0000000304037219 */ /* 0x000fc800000006ff */
[----:B------:R-:W-:-:S05]  /*0290*/  LOP3.LUT R2, R3, R2, RZ, 0xfc, !PT ;  /* 0x0000000203027212 */ /* 0x000fca00078efcff */
[----:B------:R1:W-:Y:S04]  /*02a0*/  ATOMS.OR RZ, [UR5], R2 ;  /* 0x00000002ffff798c */ /* 0x0003e8000b000005 */
[----:B------:R1:W-:Y:S01]  /*02b0*/  STS [UR4], R0 ;  /* 0x00000000ff007988 */ /* 0x0003e20008000804 */
[----:B------:R-:W-:Y:S05]  /*02c0*/  BRA `(.L_x_2) ;  /* 0x0000000000107947 */ /* 0x000fea0003800000 */
.L_x_1:
[----:B------:R-:W-:Y:S01]  /*02d0*/  IMAD.MOV.U32 R0, RZ, RZ, -0x1 ;  /* 0xffffffffff007424 */ /* 0x000fe200078e00ff */
[----:B------:R-:W-:-:S04]  /*02e0*/  MOV R2, 0x310 ;  /* 0x0000031000027802 */ /* 0x000fc80000000f00 */
[----:B------:R1:W-:Y:S03]  /*02f0*/  STS [UR4], R0 ;  /* 0x00000000ff007988 */ /* 0x0003e60008000804 */
[----:B-1----:R-:W-:Y:S05]  /*0300*/  CALL.REL.NOINC `($__internal_1_$__cuda_sm10x_tcgen05_guardrail_trap_phase_invalid_during_alloc) ;  /* 0x000000a800d87944 */ /* 0x002fea0003c00000 */
.L_x_2:
[----:B------:R-:W-:Y:S05]  /*0310*/  WARPSYNC.ALL ;  /* 0x0000000000007948 */ /* 0x000fea0003800000 */
[----:B------:R-:W-:Y:S01]  /*0320*/  NOP ;  /* 0x0000000000007918 */ /* 0x000fe20000000000 */
.L_x_0:
[----:B------:R-:W2:Y:S01]  /*0330*/  LDC.64 R20, c[0x0][0x398] ;  /* 0x0000e600ff147b82 */ /* 0x000ea20000000a00 */
[----:B------:R-:W3:Y:S01]  /*0340*/  S2R R5, SR_CTAID.X ;  /* 0x0000000000057919 */ /* 0x000ee20000002500 */
[----:B------:R-:W-:Y:S01]  /*0350*/  UMOV UR10, 0x400 ;  /* 0x00000400000a7882 */ /* 0x000fe20000000000 */
[----:B------:R-:W-:Y:S01]  /*0360*/  LOP3.LUT R41, R38, 0x7f, RZ, 0xc0, !PT ;  /* 0x0000007f26297812 */ /* 0x000fe200078ec0ff */
[----:B------:R-:W4:Y:S04]  /*0370*/  LDCU UR5, c[0x0][0x3a4] ;  /* 0x00007480ff0577ac */ /* 0x000f280008000800 */
[----:B------:R-:W5:Y:S01]  /*0380*/  S2UR UR4, SR_CgaCtaId ;  /* 0x00000000000479c3 */ /* 0x000f620000008800 */
[----:B------:R-:W-:Y:S01]  /*0390*/  IMAD.SHL.U32 R40, R41, 0x4, RZ ;  /* 0x0000000429287824 */ /* 0x000fe200078e00ff */
[----:B------:R-:W1:Y:S01]  /*03a0*/  LDCU.128 UR12, c[0x0][0x380] ;  /* 0x00007000ff0c77ac */ /* 0x000e620008000c00 */
[----:B------:R-:W1:Y:S05]  /*03b0*/  LDCU UR8, c[0x0][0x3b0] ;  /* 0x00007600ff0877ac */ /* 0x000e6a0008000800 */
[----:B------:R-:W1:Y:S01]  /*03c0*/  LDC R43, c[0x0][0x3a0] ;  /* 0x0000e800ff2b7b82 */ /* 0x000e620000000800 */
[----:B------:R-:W1:Y:S01]  /*03d0*/  LDCU.64 UR18, c[0x0][0x358] ;  /* 0x00006b00ff1277ac */ /* 0x000e620008000a00 */
[----:B------:R-:W-:Y:S01]  /*03e0*/  UMOV UR6, 0x1 ;  /* 0x0000000100067882 */ /* 0x000fe20000000000 */
[----:B-12---:R-:W-:Y:S01]  /*03f0*/  VIADD R0, R21, 0x3f ;  /* 0x0000003f15007836 */ /* 0x006fe20000000000 */
[----:B------:R-:W-:-:S02]  /*0400*/  IABS R22, R21 ;  /* 0x0000001500167213 */ /* 0x000fc40000000000 */
[----:B------:R-:W-:Y:S02]  /*0410*/  IABS R15, R20 ;  /* 0x00000014000f7213 */ /* 0x000fe40000000000 */
[----:B------:R-:W-:Y:S01]  /*0420*/  SHF.R.S32.HI R3, RZ, 0x1f, R0 ;  /* 0x0000001fff037819 */ /* 0x000fe20000011400 */
[----:B-----5:R-:W-:-:S03]  /*0430*/  ULEA UR10, UR4, UR10, 0x18 ;  /* 0x0000000a040a7291 */ /* 0x020fc6000f8ec0ff */
[----:B------:R-:W-:Y:S02]  /*0440*/  LEA.HI R3, R3, R0, RZ, 0x6 ;  /* 0x0000000003037211 */ /* 0x000fe400078f30ff */
[----:B---3--:R-:W-:Y:S02]  /*0450*/  IABS R8, R5 ;  /* 0x0000000500087213 */ /* 0x008fe40000000000 */
[----:B------:R-:W-:-:S05]  /*0460*/  SHF.R.S32.HI R3, RZ, 0x6, R3 ;  /* 0x00000006ff037819 */ /* 0x000fca0000011403 */
[----:B------:R-:W-:-:S05]  /*0470*/  IMAD.SHL.U32 R4, R3, 0x8, RZ ;  /* 0x0000000803047824 */ /* 0x000fca00078e00ff */
[-C--:B------:R-:W-:Y:S02]  /*0480*/  IABS R7, R4.reuse ;  /* 0x0000000400077213 */ /* 0x080fe40000000000 */
[----:B------:R-:W-:Y:S02]  /*0490*/  IABS R10, R4 ;  /* 0x00000004000a7213 */ /* 0x000fe40000000000 */
[----:B------:R-:W1:Y:S08]  /*04a0*/  I2F.RP R0, R7 ;  /* 0x0000000700007306 */ /* 0x000e700000209400 */
[----:B-1----:R-:W1:Y:S02]  /*04b0*/  MUFU.RCP R0, R0 ;  /* 0x0000000000007308 */ /* 0x002e640000001000 */
[----:B-1----:R-:W-:-:S02]  /*04c0*/  VIADD R2, R0, 0xffffffe ;  /* 0x0ffffffe00027836 */ /* 0x002fc40000000000 */
[----:B------:R-:W-:-:S04]  /*04d0*/  IMAD.MOV R0, RZ, RZ, -R10 ;  /* 0x000000ffff007224 */ /* 0x000fc800078e0a0a */
[----:B------:R1:W2:Y:S02]  /*04e0*/  F2I.FTZ.U32.TRUNC.NTZ R3, R2 ;  /* 0x0000000200037305 */ /* 0x0002a4000021f000 */
[----:B-1----:R-:W-:Y:S02]  /*04f0*/  IMAD.MOV.U32 R2, RZ, RZ, RZ ;  /* 0x000000ffff027224 */ /* 0x002fe400078e00ff */
[----:B--2---:R-:W-:-:S04]  /*0500*/  IMAD.MOV R6, RZ, RZ, -R3 ;  /* 0x000000ffff067224 */ /* 0x004fc800078e0a03 */
[----:B------:R-:W-:Y:S02]  /*0510*/  IMAD R9, R6, R7, RZ ;  /* 0x0000000706097224 */ /* 0x000fe400078e02ff */
[----:B------:R-:W-:Y:S02]  /*0520*/  IMAD.MOV.U32 R6, RZ, RZ, R8 ;  /* 0x000000ffff067224 */ /* 0x000fe400078e0008 */
[----:B------:R-:W-:Y:S01]  /*0530*/  IMAD.HI.U32 R3, R3, R9, R2 ;  /* 0x0000000903037227 */ /* 0x000fe200078e0002 */
[----:B------:R-:W-:Y:S05]  /*0540*/  BAR.SYNC.DEFER_BLOCKING 0x0 ;  /* 0x0000000000007b1d */ /* 0x000fea0000010000 */
[----:B------:R-:W-:-:S04]  /*0550*/  IMAD.HI.U32 R3, R3, R6, RZ ;  /* 0x0000000603037227 */ /* 0x000fc800078e00ff */
[----:B------:R-:W-:Y:S02]  /*0560*/  IMAD R0, R3, R0, R6 ;  /* 0x0000000003007224 */ /* 0x000fe400078e0206 */
[----:B------:R-:W1:Y:S03]  /*0570*/  I2F.RP R6, R22 ;  /* 0x0000001600067306 */ /* 0x000e660000209400 */
[----:B------:R-:W-:Y:S01]  /*0580*/  ISETP.GT.U32.AND P1, PT, R7, R0, PT ;  /* 0x000000000700720c */ /* 0x000fe20003f24070 */
[----:B------:R-:W2:Y:S04]  /*0590*/  LDS R9, [UR10] ;  /* 0x0000000aff097984 */ /* 0x000ea80008000800 */
[----:B-1----:R-:W-:Y:S08]  /*05a0*/  MUFU.RCP R6, R6 ;  /* 0x0000000600067308 */ /* 0x002ff00000001000 */
[----:B------:R-:W-:-:S02]  /*05b0*/  @!P1 IMAD.IADD R0, R0, 0x1, -R7 ;  /* 0x0000000100009824 */ /* 0x000fc400078e0a07 */
[----:B------:R-:W-:Y:S01]  /*05c0*/  @!P1 VIADD R3, R3, 0x1 ;  /* 0x0000000103039836 */ /* 0x000fe20000000000 */
[----:B------:R-:W-:Y:S01]  /*05d0*/  BAR.SYNC.DEFER_BLOCKING 0x0 ;  /* 0x0000000000007b1d */ /* 0x000fe20000010000 */
[----:B------:R-:W-:Y:S02]  /*05e0*/  ISETP.NE.AND P1, PT, R4, RZ, PT ;  /* 0x000000ff0400720c */ /* 0x000fe40003f25270 */
[----:B------:R-:W-:Y:S02]  /*05f0*/  ISETP.GE.U32.AND P0, PT, R0, R7, PT ;  /* 0x000000070000720c */ /* 0x000fe40003f06070 */
[----:B------:R-:W-:-:S04]  /*0600*/  LOP3.LUT R0, R5, R4, RZ, 0x3c, !PT ;  /* 0x0000000405007212 */ /* 0x000fc800078e3cff */
[----:B------:R-:W-:Y:S01]  /*0610*/  ISETP.GE.AND P2, PT, R0, RZ, PT ;  /* 0x000000ff0000720c */ /* 0x000fe20003f46270 */
[----:B------:R-:W-:-:S06]  /*0620*/  VIADD R0, R20, 0x7f ;  /* 0x0000007f14007836 */ /* 0x000fcc0000000000 */
[----:B------:R-:W-:-:S04]  /*0630*/  @P0 VIADD R3, R3, 0x1 ;  /* 0x0000000103030836 */ /* 0x000fc80000000000 */
[----:B------:R-:W-:Y:S01]  /*0640*/  IMAD.MOV.U32 R2, RZ, RZ, R3 ;  /* 0x000000ffff027224 */ /* 0x000fe200078e0003 */
[----:B------:R-:W-:-:S03]  /*0650*/  SHF.R.S32.HI R3, RZ, 0x1f, R0 ;  /* 0x0000001fff037819 */ /* 0x000fc60000011400 */
[----:B------:R-:W-:Y:S01]  /*0660*/  @!P2 IMAD.MOV R2, RZ, RZ, -R2 ;  /* 0x000000ffff02a224 */ /* 0x000fe200078e0a02 */
[----:B------:R-:W-:Y:S02]  /*0670*/  @!P1 LOP3.LUT R2, RZ, R4, RZ, 0x33, !PT ;  /* 0x00000004ff029212 */ /* 0x000fe400078e33ff */
[----:B------:R-:W-:-:S03]  /*0680*/  LEA.HI R3, R3, R0, RZ, 0x7 ;  /* 0x0000000003037211 */ /* 0x000fc600078f38ff */
[----:B------:R-:W-:Y:S02]  /*0690*/  IMAD.SHL.U32 R8, R2, 0x8, RZ ;  /* 0x0000000802087824 */ /* 0x000fe400078e00ff */
[----:B------:R-:W-:Y:S01]  /*06a0*/  IMAD.MOV R2, RZ, RZ, -R2 ;  /* 0x000000ffff027224 */ /* 0x000fe200078e0a02 */
[----:B--2---:R-:W-:Y:S02]  /*06b0*/  R2UR UR20, R9 ;  /* 0x00000000091472ca */ /* 0x004fe400000e0000 */
[----:B------:R-:W-:Y:S01]  /*06c0*/  LEA.HI.SX32 R3, R3, -R8, 0x19 ;  /* 0x8000000803037211 */ /* 0x000fe200078fcaff */
[----:B------:R-:W-:Y:S02]  /*06d0*/  IMAD R10, R4, R2, R5 ;  /* 0x00000002040a7224 */ /* 0x000fe400078e0205 */
[----:B------:R-:W-:Y:S01]  /*06e0*/  IMAD.MOV.U32 R2, RZ, RZ, RZ ;  /* 0x000000ffff027224 */ /* 0x000fe200078e00ff */
[----:B------:R-:W-:-:S04]  /*06f0*/  VIMNMX R11, PT, PT, R3, 0x8, PT ;  /* 0x00000008030b7848 */ /* 0x000fc80003fe0100 */
[-C--:B------:R-:W-:Y:S02]  /*0700*/  IABS R7, R11.reuse ;  /* 0x0000000b00077213 */ /* 0x080fe40000000000 */
[----:B------:R-:W-:Y:S02]  /*0710*/  IABS R4, R11 ;  /* 0x0000000b00047213 */ /* 0x000fe40000000000 */
[----:B------:R-:W1:Y:S08]  /*0720*/  I2F.RP R0, R7 ;  /* 0x0000000700007306 */ /* 0x000e700000209400 */
[----:B-1----:R-:W1:Y:S02]  /*0730*/  MUFU.RCP R0, R0 ;  /* 0x0000000000007308 */ /* 0x002e640000001000 */
[----:B-1----:R-:W-:Y:S01]  /*0740*/  VIADD R3, R0, 0xffffffe ;  /* 0x0ffffffe00037836 */ /* 0x002fe20000000000 */
[----:B------:R-:W-:-:S05]  /*0750*/  IABS R0, R10 ;  /* 0x0000000a00007213 */ /* 0x000fca0000000000 */
[----:B------:R-:W1:Y:S02]  /*0760*/  F2I.FTZ.U32.TRUNC.NTZ R3, R3 ;  /* 0x0000000300037305 */ /* 0x000e64000021f000 */
[----:B-1----:R-:W-:-:S04]  /*0770*/  IMAD.MOV R12, RZ, RZ, -R3 ;  /* 0x000000ffff0c7224 */ /* 0x002fc800078e0a03 */
[----:B------:R-:W-:-:S04]  /*0780*/  IMAD R5, R12, R7, RZ ;  /* 0x000000070c057224 */ /* 0x000fc800078e02ff */
[----:B------:R-:W-:Y:S02]  /*0790*/  IMAD.HI.U32 R2, R3, R5, R2 ;  /* 0x0000000503027227 */ /* 0x000fe400078e0002 */
[----:B------:R-:W1:Y:S02]  /*07a0*/  I2F.RP R3, R15 ;  /* 0x0000000f00037306 */ /* 0x000e640000209400 */
[----:B------:R-:W-:Y:S02]  /*07b0*/  IMAD.MOV.U32 R5, RZ, RZ, R0 ;  /* 0x000000ffff057224 */ /* 0x000fe400078e0000 */
[----:B------:R-:W-:Y:S01]  /*07c0*/  IMAD.MOV R0, RZ, RZ, -R4 ;  /* 0x000000ffff007224 */ /* 0x000fe200078e0a04 */
[----:B------:R-:W-:Y:S01]  /*07d0*/  SHF.R.U32.HI R4, RZ, 0x5, R38 ;  /* 0x00000005ff047819 */ /* 0x000fe20000011626 */
[----:B------:R-:W-:-:S03]  /*07e0*/  IMAD.HI.U32 R2, R2, R5, RZ ;  /* 0x0000000502027227 */ /* 0x000fc600078e00ff */
[----:B------:R-:W-:Y:S01]  /*07f0*/  R2UR UR7, R4 ;  /* 0x00000000040772ca */ /* 0x000fe200000e0000 */
[----:B------:R-:W-:Y:S01]  /*0800*/  IMAD R0, R2, R0, R5 ;  /* 0x0000000002007224 */ /* 0x000fe200078e0205 */
[----:B------:R-:W-:Y:S01]  /*0810*/  LOP3.LUT R4, R38, 0x60, RZ, 0xc0, !PT ;  /* 0x0000006026047812 */ /* 0x000fe200078ec0ff */
[----:B------:R-:W-:-:S03]  /*0820*/  VIADD R5, R6, 0xffffffe ;  /* 0x0ffffffe06057836 */ /* 0x000fc60000000000 */
[----:B------:R-:W-:Y:S01]  /*0830*/  ISETP.GT.U32.AND P1, PT, R7, R0, PT ;  /* 0x000000000700720c */ /* 0x000fe20003f24070 */
[----:B-1----:R-:W1:Y:S08]  /*0840*/  MUFU.RCP R3, R3 ;  /* 0x0000000300037308 */ /* 0x002e700000001000 */
[----:B------:R-:W2:Y:S04]  /*0850*/  F2I.FTZ.U32.TRUNC.NTZ R5, R5 ;  /* 0x0000000500057305 */ /* 0x000ea8000021f000 */
[----:B------:R-:W-:-:S02]  /*0860*/  @!P1 IMAD.IADD R0, R0, 0x1, -R7 ;  /* 0x0000000100009824 */ /* 0x000fc400078e0a07 */
[----:B------:R-:W-:Y:S01]  /*0870*/  @!P1 VIADD R2, R2, 0x1 ;  /* 0x0000000102029836 */ /* 0x000fe20000000000 */
[----:B------:R-:W-:Y:S02]  /*0880*/  ISETP.NE.AND P1, PT, R11, RZ, PT ;  /* 0x000000ff0b00720c */ /* 0x000fe40003f25270 */
[----:B------:R-:W-:Y:S02]  /*0890*/  ISETP.GE.U32.AND P0, PT, R0, R7, PT ;  /* 0x000000070000720c */ /* 0x000fe40003f06070 */
[----:B------:R-:W-:Y:S02]  /*08a0*/  LOP3.LUT R0, R10, R11, RZ, 0x3c, !PT ;  /* 0x0000000b0a007212 */ /* 0x000fe400078e3cff */
[----:B------:R-:W-:Y:S01]  /*08b0*/  SHF.R.U32.HI R7, RZ, 0x1, R4 ;  /* 0x00000001ff077819 */ /* 0x000fe20000011604 */
[----:B------:R-:W-:Y:S01]  /*08c0*/  IMAD.MOV.U32 R4, RZ, RZ, RZ ;  /* 0x000000ffff047224 */ /* 0x000fe200078e00ff */
[----:B------:R-:W-:Y:S01]  /*08d0*/  ISETP.GE.AND P2, PT, R0, RZ, PT ;  /* 0x000000ff0000720c */ /* 0x000fe20003f46270 */
[----:B-1----:R-:W-:Y:S01]  /*08e0*/  VIADD R0, R3, 0xffffffe ;  /* 0x0ffffffe03007836 */ /* 0x002fe20000000000 */
[----:B------:R-:W-:Y:S01]  /*08f0*/  LOP3.LUT R40, R40, R7, RZ, 0x3c, !PT ;  /* 0x0000000728287212 */ /* 0x000fe200078e3cff */
[----:B--2---:R-:W-:-:S02]  /*0900*/  IMAD.MOV R13, RZ, RZ, -R5 ;  /* 0x000000ffff0d7224 */ /* 0x004fc400078e0a05 */
[----:B------:R1:W2:Y:S02]  /*0910*/  F2I.FTZ.U32.TRUNC.NTZ R3, R0 ;  /* 0x0000000000037305 */ /* 0x0002a4000021f000 */
[----:B------:R-:W-:Y:S02]  /*0920*/  @P0 VIADD R2, R2, 0x1 ;  /* 0x0000000102020836 */ /* 0x000fe40000000000 */
[----:B------:R-:W-:Y:S02]  /*0930*/  IMAD R9, R13, R22, RZ ;  /* 0x000000160d097224 */ /* 0x000fe400078e02ff */
[----:B------:R-:W-:Y:S01]  /*0940*/  IMAD.MOV.U32 R6, RZ, RZ, R2 ;  /* 0x000000ffff067224 */ /* 0x000fe200078e0002 */
[----:B------:R-:W-:Y:S01]  /*0950*/  SHF.R.U32.HI R2, RZ, 0x5, R38 ;  /* 0x00000005ff027819 */ /* 0x000fe20000011626 */
[----:B------:R-:W-:Y:S01]  /*0960*/  IMAD.HI.U32 R5, R5, R9, R4 ;  /* 0x0000000905057227 */ /* 0x000fe200078e0004 */
[----:B------:R-:W-:Y:S02]  /*0970*/  LOP3.LUT R38, R38, 0x1f, RZ, 0xc0, !PT ;  /* 0x0000001f26267812 */ /* 0x000fe400078ec0ff */
[----:B------:R-:W-:Y:S01]  /*0980*/  SGXT.U32 R7, R2, 0x2 ;  /* 0x000000020207781a */ /* 0x000fe20000000000 */
[----:B------:R-:W-:Y:S01]  /*0990*/  @!P2 IMAD.MOV R6, RZ, RZ, -R6 ;  /* 0x000000ffff06a224 */ /* 0x000fe200078e0a06 */
[----:B------:R-:W-:-:S05]  /*09a0*/  @!P1 LOP3.LUT R6, RZ, R11, RZ, 0x33, !PT ;  /* 0x0000000bff069212 */ /* 0x000fca00078e33ff */
[----:B-1----:R-:W-:Y:S02]  /*09b0*/  IMAD.SHL.U32 R0, R6, 0x40, RZ ;  /* 0x0000004006007824 */ /* 0x002fe400078e00ff */
[----:B------:R-:W-:Y:S02]  /*09c0*/  IMAD.MOV R2, RZ, RZ, -R6 ;  /* 0x000000ffff027224 */ /* 0x000fe400078e0a06 */
[--C-:B--2---:R-:W-:Y:S01]  /*09d0*/  IMAD.MOV R6, RZ, RZ, -R3.reuse ;  /* 0x000000ffff067224 */ /* 0x104fe200078e0a03 */
[----:B------:R-:W-:Y:S01]  /*09e0*/  LOP3.LUT R7, R0, R7, RZ, 0xfc, !PT ;  /* 0x0000000700077212 */ /* 0x000fe200078efcff */
[----:B------:R-:W-:Y:S02]  /*09f0*/  IMAD R4, R11, R2, R10 ;  /* 0x000000020b047224 */ /* 0x000fe400078e020a */
[----:B------:R-:W-:Y:S01]  /*0a00*/  IMAD.MOV.U32 R2, RZ, RZ, RZ ;  /* 0x000000ffff027224 */ /* 0x000fe200078e00ff */
[----:B------:R-:W-:Y:S01]  /*0a10*/  IABS R10, R7 ;  /* 0x00000007000a7213 */ /* 0x000fe20000000000 */
[----:B------:R-:W-:Y:S01]  /*0a20*/  IMAD R9, R6, R15, RZ ;  /* 0x0000000f06097224 */ /* 0x000fe200078e02ff */
[C---:B------:R-:W-:Y:S01]  /*0a30*/  LOP3.LUT R12, R7.reuse, 0x4, RZ, 0xfc, !PT ;  /* 0x00000004070c7812 */ /* 0x040fe200078efcff */
[----:B------:R-:W-:Y:S01]  /*0a40*/  IMAD.IADD R4, R8, 0x1, R4 ;  /* 0x0000000108047824 */ /* 0x000fe200078e0204 */
[----:B------:R-:W-:Y:S01]  /*0a50*/  LOP3.LUT R13, R7, 0x8, RZ, 0xfc, !PT ;  /* 0x00000008070d7812 */ /* 0x000fe200078efcff */
[----:B------:R-:W-:Y:S01]  /*0a60*/  IMAD.HI.U32 R2, R3, R9, R2 ;  /* 0x0000000903027227 */ /* 0x000fe200078e0002 */
[----:B------:R-:W-:-:S02]  /*0a70*/  IABS R6, R12 ;  /* 0x0000000c00067213 */ /* 0x000fc40000000000 */
[----:B------:R-:W-:Y:S01]  /*0a80*/  IABS R11, R13 ;  /* 0x0000000d000b7213 */ /* 0x000fe20000000000 */
[----:B------:R-:W-:Y:S01]  /*0a90*/  IMAD.HI.U32 R3, R5, R10, RZ ;  /* 0x0000000a05037227 */ /* 0x000fe200078e00ff */
[C---:B------:R-:W-:Y:S02]  /*0aa0*/  LOP3.LUT R29, R7.reuse, 0xc, RZ, 0xfc, !PT ;  /* 0x0000000c071d7812 */ /* 0x040fe400078efcff */
[----:B------:R-:W-:Y:S01]  /*0ab0*/  LOP3.LUT R30, R7, 0x10, RZ, 0xfc, !PT ;  /* 0x00000010071e7812 */ /* 0x000fe200078efcff */
[----:B------:R-:W-:Y:S01]  /*0ac0*/  IMAD.MOV R3, RZ, RZ, -R3 ;  /* 0x000000ffff037224 */ /* 0x000fe200078e0a03 */
[----:B------:R-:W-:Y:S01]  /*0ad0*/  ISETP.GE.AND P3, PT, R12, RZ, PT ;  /* 0x000000ff0c00720c */ /* 0x000fe20003f66270 */
[----:B------:R-:W-:Y:S01]  /*0ae0*/  IMAD R39, R4, 0x80, R41 ;  /* 0x0000008004277824 */ /* 0x000fe200078e0229 */
[----:B------:R-:W-:Y:S01]  /*0af0*/  IABS R4, R29 ;  /* 0x0000001d00047213 */ /* 0x000fe20000000000 */
[----:B------:R-:W-:Y:S01]  /*0b00*/  IMAD R3, R22, R3, R10 ;  /* 0x0000000316037224 */ /* 0x000fe200078e020a */
[----:B------:R-:W-:Y:S01]  /*0b10*/  IABS R12, R30 ;  /* 0x0000001e000c7213 */ /* 0x000fe20000000000 */
[----:B------:R-:W-:Y:S01]  /*0b20*/  IMAD.MOV.U32 R9, RZ, RZ, R6 ;  /* 0x000000ffff097224 */ /* 0x000fe200078e0006 */
[----:B------:R-:W-:Y:S01]  /*0b30*/  IABS R10, R39 ;  /* 0x00000027000a7213 */ /* 0x000fe20000000000 */
[----:B------:R-:W-:Y:S01]  /*0b40*/  IMAD.HI.U32 R8, R5, R11, RZ ;  /* 0x0000000b05087227 */ /* 0x000fe200078e00ff */
[----:B------:R-:W-:-:S02]  /*0b50*/  ISETP.GE.AND P2, PT, R13, RZ, PT ;  /* 0x000000ff0d00720c */ /* 0x000fc40003f46270 */
[----:B------:R-:W-:Y:S01]  /*0b60*/  LOP3.LUT R31, R7, 0x14, RZ, 0xfc, !PT ;  /* 0x00000014071f7812 */ /* 0x000fe200078efcff */
[----:B------:R-:W-:Y:S01]  /*0b70*/  IMAD.HI.U32 R6, R5, R9, RZ ;  /* 0x0000000905067227 */ /* 0x000fe200078e00ff */
[----:B------:R-:W-:Y:S02]  /*0b80*/  ISETP.GT.U32.AND P6, PT, R22, R3, PT ;  /* 0x000000031600720c */ /* 0x000fe40003fc4070 */
[----:B------:R-:W-:Y:S01]  /*0b90*/  IABS R14, R31 ;  /* 0x0000001f000e7213 */ /* 0x000fe20000000000 */
[----:B------:R-:W-:Y:S01]  /*0ba0*/  IMAD.HI.U32 R2, R2, R10, RZ ;  /* 0x0000000a02027227 */ /* 0x000fe200078e00ff */
[C---:B------:R-:W-:Y:S02]  /*0bb0*/  LOP3.LUT R32, R7.reuse, 0x18, RZ, 0xfc, !PT ;  /* 0x0000001807207812 */ /* 0x040fe400078efcff */
[C---:B------:R-:W-:Y:S01]  /*0bc0*/  LOP3.LUT R33, R7.reuse, 0x1c, RZ, 0xfc, !PT ;  /* 0x0000001c07217812 */ /* 0x040fe200078efcff */
[----:B------:R-:W-:Y:S01]  /*0bd0*/  IMAD.MOV R6, RZ, RZ, -R6 ;  /* 0x000000ffff067224 */ /* 0x000fe200078e0a06 */
[----:B------:R-:W-:Y:S01]  /*0be0*/  IABS R16, R32 ;  /* 0x0000002000107213 */ /* 0x000fe20000000000 */
[----:B------:R-:W-:Y:S01]  /*0bf0*/  IMAD.MOV R2, RZ, RZ, -R2 ;  /* 0x000000ffff027224 */ /* 0x000fe200078e0a02 */
[C---:B------:R-:W-:Y:S01]  /*0c00*/  LOP3.LUT R34, R7.reuse, 0x20, RZ, 0xfc, !PT ;  /* 0x0000002007227812 */ /* 0x040fe200078efcff */
[C---:B------:R-:W-:Y:S01]  /*0c10*/  IMAD R6, R22.reuse, R6, R9 ;  /* 0x0000000616067224 */ /* 0x040fe200078e0209 */
[C---:B------:R-:W-:Y:S01]  /*0c20*/  LOP3.LUT R35, R7.reuse, 0x24, RZ, 0xfc, !PT ;  /* 0x0000002407237812 */ /* 0x040fe200078efcff */
[----:B------:R-:W-:Y:S01]  /*0c30*/  IMAD.MOV R8, RZ, RZ, -R8 ;  /* 0x000000ffff087224 */ /* 0x000fe200078e0a08 */
[----:B------:R-:W-:Y:S01]  /*0c40*/  LOP3.LUT R36, R7, 0x28, RZ, 0xfc, !PT ;  /* 0x0000002807247812 */ /* 0x000fe200078efcff */
[----:B------:R-:W-:Y:S01]  /*0c50*/  IMAD.MOV.U32 R9, RZ, RZ, R4 ;  /* 0x000000ffff097224 */ /* 0x000fe200078e0004 */
[----:B------:R-:W-:Y:S01]  /*0c60*/  IABS R18, R35 ;  /* 0x0000002300127213 */ /* 0x000fe20000000000 */
[----:B------:R-:W-:Y:S01]  /*0c70*/  IMAD R2, R15, R2, R10 ;  /* 0x000000020f027224 */ /* 0x000fe200078e020a */
[C---:B------:R-:W-:Y:S01]  /*0c80*/  LOP3.LUT R37, R7.reuse, 0x2c, RZ, 0xfc, !PT ;  /* 0x0000002c07257812 */ /* 0x040fe200078efcff */
[----:B------:R-:W-:Y:S01]  /*0c90*/  IMAD R8, R22, R8, R11 ;  /* 0x0000000816087224 */ /* 0x000fe200078e020b */
[----:B------:R-:W-:Y:S01]  /*0ca0*/  LOP3.LUT R11, R7, 0x3c, RZ, 0xfc, !PT ;  /* 0x0000003c070b7812 */ /* 0x000fe200078efcff */
[----:B------:R-:W-:Y:S01]  /*0cb0*/  IMAD.HI.U32 R4, R5, R9, RZ ;  /* 0x0000000905047227 */ /* 0x000fe200078e00ff */
[----:B------:R-:W-:-:S02]  /*0cc0*/  ISETP.GT.U32.AND P0, PT, R15, R2, PT ;  /* 0x000000020f00720c */ /* 0x000fc40003f04070 */
[----:B------:R-:W-:Y:S01]  /*0cd0*/  IABS R19, R11 ;  /* 0x0000000b00137213 */ /* 0x000fe20000000000 */
[----:B------:R-:W-:Y:S01]  /*0ce0*/  IMAD.MOV R4, RZ, RZ, -R4 ;  /* 0x000000ffff047224 */ /* 0x000fe200078e0a04 */
[----:B------:R-:W-:Y:S01]  /*0cf0*/  ISETP.GE.AND P4, PT, R11, RZ, PT ;  /* 0x000000ff0b00720c */ /* 0x000fe20003f86270 */
[----:B------:R-:W-:Y:S01]  /*0d00*/  IMAD.HI.U32 R10, R5, R14, RZ ;  /* 0x0000000e050a7227 */ /* 0x000fe200078e00ff */
[C---:B------:R-:W-:Y:S02]  /*0d10*/  LOP3.LUT R42, R7.reuse, 0x30, RZ, 0xfc, !PT ;  /* 0x00000030072a7812 */ /* 0x040fe400078efcff */
[C---:B------:R-:W-:Y:S01]  /*0d20*/  LOP3.LUT R44, R7.reuse, 0x34, RZ, 0xfc, !PT ;  /* 0x00000034072c7812 */ /* 0x040fe200078efcff */
[----:B------:R-:W-:Y:S01]  /*0d30*/  IMAD R9, R22, R4, R9 ;  /* 0x0000000416097224 */ /* 0x000fe200078e0209 */
[----:B------:R-:W-:Y:S01]  /*0d40*/  LOP3.LUT R28, R7, 0x38, RZ, 0xfc, !PT ;  /* 0x00000038071c7812 */ /* 0x000fe200078efcff */
[----:B------:R-:W-:Y:S01]  /*0d50*/  IMAD.HI.U32 R4, R5, R12, RZ ;  /* 0x0000000c05047227 */ /* 0x000fe200078e00ff */
[----:B------:R-:W-:-:S02]  /*0d60*/  IABS R24, R44 ;  /* 0x0000002c00187213 */ /* 0x000fc40000000000 */
[----:B------:R-:W-:Y:S01]  /*0d70*/  IABS R26, R28 ;  /* 0x0000001c001a7213 */ /* 0x000fe20000000000 */
[----:B------:R-:W-:-:S04]  /*0d80*/  IMAD.HI.U32 R11, R5, R19, RZ ;  /* 0x00000013050b7227 */ /* 0x000fc800078e00ff */
[----:B------:R-:W-:Y:S02]  /*0d90*/  IMAD.MOV R13, RZ, RZ, -R4 ;  /* 0x000000ffff0d7224 */ /* 0x000fe400078e0a04 */
[----:B------:R-:W-:Y:S02]  /*0da0*/  IMAD.MOV R4, RZ, RZ, -R11 ;  /* 0x000000ffff047224 */ /* 0x000fe400078e0a0b */
[----:B------:R-:W-:Y:S01]  /*0db0*/  @!P0 IMAD.IADD R2, R2, 0x1, -R15 ;  /* 0x0000000102028824 */ /* 0x000fe200078e0a0f */
[----:B------:R-:W-:Y:S01]  /*0dc0*/  ISETP.GE.AND P0, PT, R39, RZ, PT ;  /* 0x000000ff2700720c */ /* 0x000fe20003f06270 */
[C---:B------:R-:W-:Y:S02]  /*0dd0*/  IMAD R19, R22.reuse, R4, R19 ;  /* 0x0000000416137224 */ /* 0x040fe400078e0213 */
[----:B------:R-:W-:Y:S01]  /*0de0*/  IMAD.MOV R17, RZ, RZ, -R10 ;  /* 0x000000ffff117224 */ /* 0x000fe200078e0a0a */
[----:B------:R-:W-:Y:S01]  /*0df0*/  ISETP.GT.U32.AND P5, PT, R15, R2, PT ;  /* 0x000000020f00720c */ /* 0x000fe20003fa4070 */
[----:B------:R-:W-:Y:S01]  /*0e00*/  @!P6 IMAD.IADD R3, R3, 0x1, -R22 ;  /* 0x000000010303e824 */ /* 0x000fe200078e0a16 */
[C---:B------:R-:W-:Y:S01]  /*0e10*/  ISETP.GT.U32.AND P1, PT, R22.reuse, R19, PT ;  /* 0x000000131600720c */ /* 0x040fe20003f24070 */
[----:B------:R-:W-:-:S02]  /*0e20*/  IMAD R10, R22, R13, R12 ;  /* 0x0000000d160a7224 */ /* 0x000fc400078e020c */
[C---:B------:R-:W-:Y:S01]  /*0e30*/  IMAD R11, R22.reuse, R17, R14 ;  /* 0x00000011160b7224 */ /* 0x040fe200078e020e */
[----:B------:R-:W-:Y:S01]  /*0e40*/  IABS R14, R33 ;  /* 0x00000021000e7213 */ /* 0x000fe20000000000 */
[----:B------:R-:W-:Y:S01]  /*0e50*/  IMAD.MOV.U32 R13, RZ, RZ, R16 ;  /* 0x000000ffff0d7224 */ /* 0x000fe200078e0010 */
[----:B------:R-:W-:Y:S02]  /*0e60*/  ISETP.GT.U32.AND P6, PT, R22, R3, PT ;  /* 0x000000031600720c */ /* 0x000fe40003fc4070 */
[----:B------:R-:W-:Y:S01]  /*0e70*/  IABS R16, R34 ;  /* 0x0000002200107213 */ /* 0x000fe20000000000 */
[----:B------:R-:W-:-:S04]  /*0e80*/  IMAD.HI.U32 R4, R5, R13, RZ ;  /* 0x0000000d05047227 */ /* 0x000fc800078e00ff */
[----:B------:R-:W-:Y:S01]  /*0e90*/  @!P5 IMAD.IADD R2, R2, 0x1, -R15 ;  /* 0x000000010202d824 */ /* 0x000fe200078e0a0f */
[----:B------:R-:W-:Y:S01]  /*0ea0*/  ISETP.NE.AND P5, PT, R20, RZ, PT ;  /* 0x000000ff1400720c */ /* 0x000fe20003fa5270 */
[----:B------:R-:W-:Y:S02]  /*0eb0*/  @!P1 IMAD.IADD R19, R19, 0x1, -R22 ;  /* 0x0000000113139824 */ /* 0x000fe400078e0a16 */
[----:B------:R-:W-:Y:S02]  /*0ec0*/  IMAD.MOV.U32 R45, RZ, RZ, R2 ;  /* 0x000000ffff2d7224 */ /* 0x000fe400078e0002 */
[----:B------:R-:W-:Y:S01]  /*0ed0*/  IMAD.HI.U32 R12, R5, R14, RZ ;  /* 0x0000000e050c7227 */ /* 0x000fe200078e00ff */
[----:B------:R-:W-:-:S03]  /*0ee0*/  ISETP.GT.U32.AND P1, PT, R22, R19, PT ;  /* 0x000000131600720c */ /* 0x000fc60003f24070 */
[----:B------:R-:W-:Y:S01]  /*0ef0*/  @!P0 IMAD.MOV R45, RZ, RZ, -R45 ;  /* 0x000000ffff2d8224 */ /* 0x000fe200078e0a2d */
[C---:B------:R-:W-:Y:S01]  /*0f00*/  ISETP.GT.U32.AND P0, PT, R22.reuse, R6, PT ;  /* 0x000000061600720c */ /* 0x040fe20003f04070 */
[----:B------:R-:W-:Y:S02]  /*0f10*/  IMAD.MOV R4, RZ, RZ, -R4 ;  /* 0x000000ffff047224 */ /* 0x000fe400078e0a04 */
[----:B------:R-:W-:Y:S01]  /*0f20*/  IMAD.MOV R17, RZ, RZ, -R12 ;  /* 0x000000ffff117224 */ /* 0x000fe200078e0a0c */
[----:B------:R-:W-:Y:S01]  /*0f30*/  @!P5 LOP3.LUT R45, RZ, R20, RZ, 0x33, !PT ;  /* 0x00000014ff2dd212 */ /* 0x000fe200078e33ff */
[C---:B------:R-:W-:Y:S01]  /*0f40*/  IMAD R12, R22.reuse, R4, R13 ;  /* 0x00000004160c7224 */ /* 0x040fe200078e020d */
[----:B------:R-:W-:Y:S01]  /*0f50*/  IABS R20, R42 ;  /* 0x0000002a00147213 */ /* 0x000fe20000000000 */
[C---:B------:R-:W-:Y:S01]  /*0f60*/  IMAD R13, R22.reuse, R17, R14 ;  /* 0x00000011160d7224 */ /* 0x040fe200078e020e */
[----:B------:R-:W-:Y:S01]  /*0f70*/  ISETP.GE.AND P5, PT, R7, RZ, PT ;  /* 0x000000ff0700720c */ /* 0x000fe20003fa6270 */
[--C-:B------:R-:W-:Y:S01]  /*0f80*/  @!P1 IMAD.IADD R19, R19, 0x1, -R22.reuse ;  /* 0x0000000113139824 */ /* 0x100fe200078e0a16 */
[C---:B------:R-:W-:Y:S01]  /*0f90*/  ISETP.GT.U32.AND P1, PT, R22.reuse, R8, PT ;  /* 0x000000081600720c */ /* 0x040fe20003f24070 */
[--C-:B------:R-:W-:Y:S01]  /*0fa0*/  @!P6 IMAD.IADD R3, R3, 0x1, -R22.reuse ;  /* 0x000000010303e824 */ /* 0x100fe200078e0a16 */
[----:B------:R-:W-:Y:S01]  /*0fb0*/  ISETP.GT.U32.AND P6, PT, R22, R9, PT ;  /* 0x000000091600720c */ /* 0x000fe20003fc4070 */
[----:B------:R-:W-:Y:S01]  /*0fc0*/  @!P0 IMAD.IADD R6, R6, 0x1, -R22 ;  /* 0x0000000106068824 */ /* 0x000fe200078e0a16 */
[----:B------:R-:W-:Y:S01]  /*0fd0*/  ISETP.GT.U32.AND P0, PT, R22, R10, PT ;  /* 0x0000000a1600720c */ /* 0x000fe20003f04070 */
[----:B------:R-:W-:-:S04]  /*0fe0*/  IMAD.HI.U32 R4, R5, R16, RZ ;  /* 0x0000001005047227 */ /* 0x000fc800078e00ff */
[----:B------:R-:W-:-:S04]  /*0ff0*/  IMAD.HI.U32 R14, R5, R18, RZ ;  /* 0x00000012050e7227 */ /* 0x000fc800078e00ff */
[----:B------:R-:W-:Y:S01]  /*1000*/  @!P1 IMAD.IADD R8, R8, 0x1, -R22 ;  /* 0x0000000108089824 */ /* 0x000fe200078e0a16 */
[----:B------:R-:W-:Y:S01]  /*1010*/  ISETP.GT.U32.AND P1, PT, R22, R11, PT ;  /* 0x0000000b1600720c */ /* 0x000fe20003f24070 */
[----:B------:R-:W-:Y:S02]  /*1020*/  IMAD.MOV R15, RZ, RZ, -R4 ;  /* 0x000000ffff0f7224 */ /* 0x000fe400078e0a04 */
[----:B------:R-:W-:Y:S01]  /*1030*/  @!P0 IMAD.IADD R10, R10, 0x1, -R22 ;  /* 0x000000010a0a8824 */ /* 0x000fe200078e0a16 */
[C---:B------:R-:W-:Y:S01]  /*1040*/  ISETP.GT.U32.AND P0, PT, R22.reuse, R13, PT ;  /* 0x0000000d1600720c */ /* 0x040fe20003f04070 */
[----:B------:R-:W-:Y:S02]  /*1050*/  IMAD.MOV R17, RZ, RZ, -R14 ;  /* 0x000000ffff117224 */ /* 0x000fe400078e0a0e */
[C---:B------:R-:W-:Y:S02]  /*1060*/  IMAD R14, R22.reuse, R15, R16 ;  /* 0x0000000f160e7224 */ /* 0x040fe400078e0210 */
[----:B------:R-:W-:Y:S01]  /*1070*/  @!P6 IMAD.IADD R9, R9, 0x1, -R22 ;  /* 0x000000010909e824 */ /* 0x000fe200078e0a16 */
[C---:B------:R-:W-:Y:S01]  /*1080*/  ISETP.GT.U32.AND P6, PT, R22.reuse, R12, PT ;  /* 0x0000000c1600720c */ /* 0x040fe20003fc4070 */
[C---:B------:R-:W-:Y:S01]  /*1090*/  IMAD R15, R22.reuse, R17, R18 ;  /* 0x00000011160f7224 */ /* 0x040fe200078e0212 */
[----:B------:R-:W-:Y:S01]  /*10a0*/  IABS R17, R36 ;  /* 0x0000002400117213 */ /* 0x000fe20000000000 */
[----:B------:R-:W-:Y:S01]  /*10b0*/  @!P1 IMAD.IADD R11, R11, 0x1, -R22 ;  /* 0x000000010b0b9824 */ /* 0x000fe200078e0a16 */
[----:B------:R-:W-:Y:S01]  /*10c0*/  ISETP.GT.U32.AND P1, PT, R22, R14, PT ;  /* 0x0000000e1600720c */ /* 0x000fe20003f24070 */
[----:B------:R-:W-:Y:S01]  /*10d0*/  IMAD.HI.U32 R7, R5, R20, RZ ;  /* 0x0000001405077227 */ /* 0x000fe200078e00ff */
[----:B------:R-:W-:-:S03]  /*10e0*/  IABS R18, R37 ;  /* 0x0000002500127213 */ /* 0x000fc60000000000 */
[----:B------:R-:W-:Y:S01]  /*10f0*/  @!P0 IMAD.IADD R13, R13, 0x1, -R22 ;  /* 0x000000010d0d8824 */ /* 0x000fe200078e0a16 */
[----:B------:R-:W-:Y:S01]  /*1100*/  ISETP.GT.U32.AND P0, PT, R22, R8, PT ;  /* 0x000000081600720c */ /* 0x000fe20003f04070 */
[----:B------:R-:W-:-:S04]  /*1110*/  IMAD.HI.U32 R2, R5, R17, RZ ;  /* 0x0000001105027227 */ /* 0x000fc800078e00ff */
[--C-:B------:R-:W-:Y:S01]  /*1120*/  @!P6 IMAD.IADD R12, R12, 0x1, -R22.reuse ;  /* 0x000000010c0ce824 */ /* 0x100fe200078e0a16 */
[----:B------:R-:W-:Y:S01]  /*1130*/  ISETP.GT.U32.AND P6, PT, R22, R6, PT ;  /* 0x000000061600720c */ /* 0x000fe20003fc4070 */
[----:B------:R-:W-:Y:S01]  /*1140*/  @!P1 IMAD.IADD R14, R14, 0x1, -R22 ;  /* 0x000000010e0e9824 */ /* 0x000fe200078e0a16 */
[----:B------:R-:W-:Y:S01]  /*1150*/  ISETP.GT.U32.AND P1, PT, R22, R9, PT ;  /* 0x000000091600720c */ /* 0x000fe20003f24070 */
[----:B------:R-:W-:-:S04]  /*1160*/  IMAD.HI.U32 R4, R5, R18, RZ ;  /* 0x0000001205047227 */ /* 0x000fc800078e00ff */
[----:B------:R-:W-:Y:S01]  /*1170*/  @!P0 IMAD.IADD R8, R8, 0x1, -R22 ;  /* 0x0000000108088824 */ /* 0x000fe200078e0a16 */
[----:B------:R-:W-:Y:S01]  /*1180*/  ISETP.GT.U32.AND P0, PT, R22, R10, PT ;  /* 0x0000000a1600720c */ /* 0x000fe20003f04070 */
[----:B------:R-:W-:Y:S02]  /*1190*/  IMAD.MOV R2, RZ, RZ, -R2 ;  /* 0x000000ffff027224 */ /* 0x000fe400078e0a02 */
[----:B------:R-:W-:-:S04]  /*11a0*/  IMAD.HI.U32 R16, R5, R24, RZ ;  /* 0x0000001805107227 */ /* 0x000fc800078e00ff */
[----:B------:R-:W-:Y:S02]  /*11b0*/  IMAD.MOV R23, RZ, RZ, -R4 ;  /* 0x000000ffff177224 */ /* 0x000fe400078e0a04 */
[----:B------:R-:W-:Y:S02]  /*11c0*/  IMAD.MOV R25, RZ, RZ, -R7 ;  /* 0x000000ffff197224 */ /* 0x000fe400078e0a07 */
[----:B------:R-:W-:Y:S02]  /*11d0*/  IMAD.MOV.U32 R4, RZ, RZ, R3 ;  /* 0x000000ffff047224 */ /* 0x000fe400078e0003 */
[C---:B------:R-:W-:Y:S02]  /*11e0*/  IMAD R7, R22.reuse, R2, R17 ;  /* 0x0000000216077224 */ /* 0x040fe400078e0211 */
[----:B------:R-:W-:Y:S01]  /*11f0*/  IMAD.MOV R27, RZ, RZ, -R16 ;  /* 0x000000ffff1b7224 */ /* 0x000fe200078e0a10 */
[----:B------:R-:W1:Y:S01]  /*1200*/  LDC.64 R2, c[0x0][0x3a8] ;  /* 0x0000ea00ff027b82 */ /* 0x000e620000000a00 */
[----:B------:R-:W-:-:S02]  /*1210*/  IMAD R17, R22, R25, R20 ;  /* 0x0000001916117224 */ /* 0x000fc400078e0214 */
[----:B------:R-:W-:Y:S02]  /*1220*/  IMAD R16, R22, R23, R18 ;  /* 0x0000001716107224 */ /* 0x000fe400078e0212 */
[----:B------:R-:W-:Y:S01]  /*1230*/  @!P6 IMAD.IADD R6, R6, 0x1, -R22 ;  /* 0x000000010606e824 */ /* 0x000fe200078e0a16 */
[C---:B------:R-:W-:Y:S01]  /*1240*/  ISETP.GT.U32.AND P6, PT, R22.reuse, R11, PT ;  /* 0x0000000b1600720c */ /* 0x040fe20003fc4070 */
[----:B------:R-:W-:Y:S02]  /*1250*/  IMAD.MOV.U32 R20, RZ, RZ, R19 ;  /* 0x000000ffff147224 */ /* 0x000fe400078e0013 */
[----:B------:R-:W-:Y:S01]  /*1260*/  @!P5 IMAD.MOV R4, RZ, RZ, -R4 ;  /* 0x000000ffff04d224 */ /* 0x000fe200078e0a04 */
[C---:B------:R-:W-:Y:S01]  /*1270*/  ISETP.GT.U32.AND P5, PT, R22.reuse, R12, PT ;  /* 0x0000000c1600720c */ /* 0x040fe20003fa4070 */
[----:B------:R-:W-:Y:S01]  /*1280*/  @!P4 IMAD.MOV R20, RZ, RZ, -R20 ;  /* 0x000000ffff14c224 */ /* 0x000fe200078e0a14 */
[C---:B------:R-:W-:Y:S01]  /*1290*/  ISETP.GT.U32.AND P4, PT, R22.reuse, R14, PT ;  /* 0x0000000e1600720c */ /* 0x040fe20003f84070 */
[----:B------:R-:W-:Y:S01]  /*12a0*/  @!P3 IMAD.MOV R6, RZ, RZ, -R6 ;  /* 0x000000ffff06b224 */ /* 0x000fe200078e0a06 */
[C---:B------:R-:W-:Y:S01]  /*12b0*/  ISETP.GT.U32.AND P3, PT, R22.reuse, R13, PT ;  /* 0x0000000d1600720c */ /* 0x040fe20003f64070 */
[----:B------:R-:W-:Y:S01]  /*12c0*/  @!P2 IMAD.MOV R8, RZ, RZ, -R8 ;  /* 0x000000ffff08a224 */ /* 0x000fe200078e0a08 */
[C---:B------:R-:W-:Y:S01]  /*12d0*/  ISETP.GT.U32.AND P2, PT, R22.reuse, R15, PT ;  /* 0x0000000f1600720c */ /* 0x040fe20003f44070 */
[--C-:B------:R-:W-:Y:S01]  /*12e0*/  @!P1 IMAD.IADD R9, R9, 0x1, -R22.reuse ;  /* 0x0000000109099824 */ /* 0x100fe200078e0a16 */
[----:B------:R-:W-:Y:S01]  /*12f0*/  ISETP.GT.U32.AND P1, PT, R22, R7, PT ;  /* 0x000000071600720c */ /* 0x000fe20003f24070 */
[----:B------:R-:W-:Y:S01]  /*1300*/  @!P0 IMAD.IADD R10, R10, 0x1, -R22 ;  /* 0x000000010a0a8824 */ /* 0x000fe200078e0a16 */
[----:B------:R-:W-:Y:S01]  /*1310*/  ISETP.GT.U32.AND P0, PT, R22, R16, PT ;  /* 0x000000101600720c */ /* 0x000fe20003f04070 */
[----:B------:R-:W-:-:S04]  /*1320*/  IMAD.HI.U32 R5, R5, R26, RZ ;  /* 0x0000001a05057227 */ /* 0x000fc800078e00ff */
[C---:B------:R-:W-:Y:S02]  /*1330*/  IMAD R18, R22.reuse, R27, R24 ;  /* 0x0000001b16127224 */ /* 0x040fe400078e0218 */
[----:B------:R-:W-:Y:S02]  /*1340*/  IMAD.MOV R5, RZ, RZ, -R5 ;  /* 0x000000ffff057224 */ /* 0x000fe400078e0a05 */
[----:B------:R-:W-:Y:S01]  /*1350*/  @!P6 IMAD.IADD R11, R11, 0x1, -R22 ;  /* 0x000000010b0be824 */ /* 0x000fe200078e0a16 */
[C---:B------:R-:W-:Y:S01]  /*1360*/  ISETP.GT.U32.AND P6, PT, R22.reuse, R17, PT ;  /* 0x000000111600720c */ /* 0x040fe20003fc4070 */
[----:B------:R-:W-:Y:S01]  /*1370*/  IMAD R19, R22, R5, R26 ;  /* 0x0000000516137224 */ /* 0x000fe200078e021a */
[----:B------:R-:W-:Y:S01]  /*1380*/  LOP3.LUT R5, RZ, R21, RZ, 0x33, !PT ;  /* 0x00000015ff057212 */ /* 0x000fe200078e33ff */
[--C-:B------:R-:W-:Y:S01]  /*1390*/  @!P5 IMAD.IADD R12, R12, 0x1, -R22.reuse ;  /* 0x000000010c0cd824 */ /* 0x100fe200078e0a16 */
[----:B------:R-:W-:Y:S01]  /*13a0*/  ISETP.GT.U32.AND P5, PT, R22, R18, PT ;  /* 0x000000121600720c */ /* 0x000fe20003fa4070 */
[--C-:B------:R-:W-:Y:S01]  /*13b0*/  @!P3 IMAD.IADD R13, R13, 0x1, -R22.reuse ;  /* 0x000000010d0db824 */ /* 0x100fe200078e0a16 */
[----:B------:R-:W-:Y:S01]  /*13c0*/  ISETP.GE.AND P3, PT, R29, RZ, PT ;  /* 0x000000ff1d00720c */ /* 0x000fe20003f66270 */
[--C-:B------:R-:W-:Y:S01]  /*13d0*/  @!P4 IMAD.IADD R14, R14, 0x1, -R22.reuse ;  /* 0x000000010e0ec824 */ /* 0x100fe200078e0a16 */
[----:B------:R-:W-:Y:S01]  /*13e0*/  ISETP.GT.U32.AND P4, PT, R22, R19, PT ;  /* 0x000000131600720c */ /* 0x000fe20003f84070 */
[--C-:B------:R-:W-:Y:S01]  /*13f0*/  @!P2 IMAD.IADD R15, R15, 0x1, -R22.reuse ;  /* 0x000000010f0fa824 */ /* 0x100fe200078e0a16 */
[----:B------:R-:W-:Y:S01]  /*1400*/  ISETP.GE.AND P2, PT, R30, RZ, PT ;  /* 0x000000ff1e00720c */ /* 0x000fe20003f46270 */
        /* <DEDUP_REMOVED lines=8> */
[----:B------:R-:W-:Y:S01]  /*1490*/  @!P3 IMAD.MOV R9, RZ, RZ, -R9 ;  /* 0x000000ffff09b224 */ /* 0x000fe200078e0a09 */
[C---:B------:R-:W-:Y:S01]  /*14a0*/  ISETP.GT.U32.AND P3, PT, R22.reuse, R15, PT ;  /* 0x0000000f1600720c */ /* 0x040fe20003f64070 */
[----:B------:R-:W-:Y:S01]  /*14b0*/  @!P4 IMAD.IADD R19, R19, 0x1, -R22 ;  /* 0x000000011313c824 */ /* 0x000fe200078e0a16 */
[C---:B------:R-:W-:Y:S01]  /*14c0*/  ISETP.GT.U32.AND P4, PT, R22.reuse, R18, PT ;  /* 0x000000121600720c */ /* 0x040fe20003f84070 */
[----:B------:R-:W-:Y:S01]  /*14d0*/  @!P2 IMAD.MOV R10, RZ, RZ, -R10 ;  /* 0x000000ffff0aa224 */ /* 0x000fe200078e0a0a */
[C---:B------:R-:W-:Y:S01]  /*14e0*/  ISETP.GT.U32.AND P2, PT, R22.reuse, R7, PT ;  /* 0x000000071600720c */ /* 0x040fe20003f44070 */
[----:B------:R-:W-:Y:S01]  /*14f0*/  @!P1 IMAD.MOV R11, RZ, RZ, -R11 ;  /* 0x000000ffff0b9224 */ /* 0x000fe200078e0a0b */
[C---:B------:R-:W-:Y:S01]  /*1500*/  ISETP.GT.U32.AND P1, PT, R22.reuse, R16, PT ;  /* 0x000000101600720c */ /* 0x040fe20003f24070 */
[----:B------:R-:W-:Y:S01]  /*1510*/  @!P0 IMAD.MOV R12, RZ, RZ, -R12 ;  /* 0x000000ffff0c8224 */ /* 0x000fe200078e0a0c */
[C---:B------:R-:W-:Y:S01]  /*1520*/  ISETP.GT.U32.AND P0, PT, R22.reuse, R17, PT ;  /* 0x000000111600720c */ /* 0x040fe20003f04070 */
[----:B------:R-:W-:Y:S01]  /*1530*/  @!P6 IMAD.MOV R13, RZ, RZ, -R13 ;  /* 0x000000ffff0de224 */ /* 0x000fe200078e0a0d */
[----:B------:R-:W-:Y:S01]  /*1540*/  ISETP.GE.AND P6, PT, R35, RZ, PT ;  /* 0x000000ff2300720c */ /* 0x000fe20003fc6270 */
[----:B------:R-:W-:Y:S01]  /*1550*/  @!P5 IMAD.MOV R14, RZ, RZ, -R14 ;  /* 0x000000ffff0ed224 */ /* 0x000fe200078e0a0e */
        /* <DEDUP_REMOVED lines=9> */
[----:B------:R-:W-:Y:S01]  /*15f0*/  @!P0 IMAD.IADD R17, R17, 0x1, -R22 ;  /* 0x0000000111118824 */ /* 0x000fe200078e0a16 */
[----:B------:R-:W-:Y:S01]  /*1600*/  ISETP.GE.AND P0, PT, R44, RZ, PT ;  /* 0x000000ff2c00720c */ /* 0x000fe20003f06270 */
[----:B----4-:R-:W-:-:S02]  /*1610*/  IMAD R45, R45, UR5, RZ ;  /* 0x000000052d2d7c24 */ /* 0x010fc4000f8e02ff */
[----:B------:R-:W-:Y:S02]  /*1620*/  @!P5 IMAD.IADD R19, R19, 0x1, -R22 ;  /* 0x000000011313d824 */ /* 0x000fe400078e0a16 */
[----:B------:R-:W-:Y:S01]  /*1630*/  @!P6 IMAD.MOV R15, RZ, RZ, -R15 ;  /* 0x000000ffff0fe224 */ /* 0x000fe200078e0a0f */
[----:B------:R-:W-:Y:S01]  /*1640*/  ISETP.NE.AND P6, PT, R21, RZ, PT ;  /* 0x000000ff1500720c */ /* 0x000fe20003fc5270 */
[----:B------:R-:W-:Y:S02]  /*1650*/  @!P3 IMAD.MOV R7, RZ, RZ, -R7 ;  /* 0x000000ffff07b224 */ /* 0x000fe400078e0a07 */
[----:B------:R-:W-:Y:S01]  /*1660*/  @!P2 IMAD.MOV R16, RZ, RZ, -R16 ;  /* 0x000000ffff10a224 */ /* 0x000fe200078e0a10 */
[C---:B------:R-:W-:Y:S01]  /*1670*/  SEL R34, R5.reuse, R4, !P6 ;  /* 0x0000000405227207 */ /* 0x040fe20007000000 */
[----:B------:R-:W-:Y:S01]  /*1680*/  @!P1 IMAD.MOV R17, RZ, RZ, -R17 ;  /* 0x000000ffff119224 */ /* 0x000fe200078e0a11 */
[C---:B------:R-:W-:Y:S01]  /*1690*/  SEL R50, R5.reuse, R6, !P6 ;  /* 0x0000000605327207 */ /* 0x040fe20007000000 */
[----:B------:R-:W-:Y:S01]  /*16a0*/  @!P0 IMAD.MOV R18, RZ, RZ, -R18 ;  /* 0x000000ffff128224 */ /* 0x000fe200078e0a12 */
[C---:B------:R-:W-:Y:S01]  /*16b0*/  SEL R52, R5.reuse, R8, !P6 ;  /* 0x0000000805347207 */ /* 0x040fe20007000000 */
[----:B------:R-:W-:Y:S01]  /*16c0*/  @!P4 IMAD.MOV R19, RZ, RZ, -R19 ;  /* 0x000000ffff13c224 */ /* 0x000fe200078e0a13 */
[----:B------:R-:W-:Y:S01]  /*16d0*/  SEL R54, R5, R9, !P6 ;  /* 0x0000000905367207 */ /* 0x000fe20007000000 */
[----:B------:R-:W-:Y:S01]  /*16e0*/  IMAD.SHL.U32 R37, R45, 0x4, RZ ;  /* 0x000000042d257824 */ /* 0x000fe200078e00ff */
[C---:B------:R-:W-:Y:S01]  /*16f0*/  SEL R56, R5.reuse, R10, !P6 ;  /* 0x0000000a05387207 */ /* 0x040fe20007000000 */
[----:B-1----:R-:W-:Y:S01]  /*1700*/  IMAD R42, R38, R3, RZ ;  /* 0x00000003262a7224 */ /* 0x002fe200078e02ff */
[C---:B------:R-:W-:Y:S01]  /*1710*/  SEL R58, R5.reuse, R11, !P6 ;  /* 0x0000000b053a7207 */ /* 0x040fe20007000000 */
[C---:B------:R-:W-:Y:S01]  /*1720*/  IMAD R29, R2.reuse, 0xc, RZ ;  /* 0x0000000c021d7824 */ /* 0x040fe200078e02ff */
        /* <DEDUP_REMOVED lines=10> */
[----:B------:R-:W-:Y:S01]  /*17d0*/  SEL R69, R5, R16, !P6 ;  /* 0x0000001005457207 */ /* 0x000fe20007000000 */
[----:B------:R-:W-:Y:S01]  /*17e0*/  VIADD R21, R43, 0xffffffff ;  /* 0xffffffff2b157836 */ /* 0x000fe20000000000 */
        /* <DEDUP_REMOVED lines=8> */
[----:B------:R-:W-:Y:S01]  /*1870*/  IADD3 R94, P0, PT, R37, UR12, RZ ;  /* 0x0000000c255e7c10 */ /* 0x000fe2000ff1e0ff */
[----:B------:R-:W-:Y:S01]  /*1880*/  IMAD R61, R2, 0x24, RZ ;  /* 0x00000024023d7824 */ /* 0x000fe200078e02ff */
[----:B------:R-:W-:Y:S01]  /*1890*/  LEA R92, P5, R42, UR14, 0x2 ;  /* 0x0000000e2a5c7c11 */ /* 0x000fe2000f8a10ff */
[----:B------:R-:W-:Y:S01]  /*18a0*/  VIADD R6, R43, 0xfffffffc ;  /* 0xfffffffc2b067836 */ /* 0x000fe20000000000 */
[----:B------:R-:W-:Y:S01]  /*18b0*/  ISETP.GE.U32.AND P4, PT, R5, 0x7fffffde, PT ;  /* 0x7fffffde0500780c */ /* 0x000fe20003f86070 */
[C---:B------:R-:W-:Y:S01]  /*18c0*/  IMAD.SHL.U32 R5, R2.reuse, 0x2, RZ ;  /* 0x0000000202057824 */ /* 0x040fe200078e00ff */
[----:B------:R-:W-:Y:S01]  /*18d0*/  LEA.HI.X.SX32 R95, R45, UR13, 0x2, P0 ;  /* 0x0000000d2d5f7c11 */ /* 0x000fe200080f16ff */
[C---:B------:R-:W-:Y:S01]  /*18e0*/  IMAD.SHL.U32 R15, R2.reuse, 0x8, RZ ;  /* 0x00000008020f7824 */ /* 0x040fe200078e00ff */
[CC--:B------:R-:W-:Y:S01]  /*18f0*/  LEA R32, P0, R2.reuse, R94.reuse, 0x3 ;  /* 0x0000005e02207211 */ /* 0x0c0fe200078018ff */
[----:B------:R-:W-:Y:S01]  /*1900*/  IMAD R17, R2, 0x9, RZ ;  /* 0x0000000902117824 */ /* 0x000fe200078e02ff */
[----:B------:R-:W-:Y:S01]  /*1910*/  LEA.HI.X.SX32 R36, R42, UR15, 0x2, P5 ;  /* 0x0000000f2a247c11 */ /* 0x000fe2000a8f16ff */
[C---:B------:R-:W-:Y:S01]  /*1920*/  IMAD R79, R2.reuse, 0x28, RZ ;  /* 0x00000028024f7824 */ /* 0x040fe200078e02ff */
[-C--:B------:R-:W-:Y:S01]  /*1930*/  IADD3 R30, P5, PT, R29, R94.reuse, RZ ;  /* 0x0000005e1d1e7210 */ /* 0x080fe20007fbe0ff */
[C---:B------:R-:W-:Y:S01]  /*1940*/  IMAD R81, R2.reuse, 0x2c, RZ ;  /* 0x0000002c02517824 */ /* 0x040fe200078e02ff */
[-C--:B------:R-:W-:Y:S01]  /*1950*/  LEA.HI.X.SX32 R33, R5, R95.reuse, 0x2, P0 ;  /* 0x0000005f05217211 */ /* 0x080fe200000f16ff */
        /* <DEDUP_REMOVED lines=8> */
[----:B------:R-:W-:Y:S01]  /*19e0*/  IMAD R35, R2, 0xd, RZ ;  /* 0x0000000d02237824 */ /* 0x000fe200078e02ff */
[-C--:B------:R-:W-:Y:S01]  /*19f0*/  IADD3 R20, P0, PT, R44, R94.reuse, RZ ;  /* 0x0000005e2c147210 */ /* 0x080fe20007f1e0ff */
[C---:B------:R-:W-:Y:S01]  /*1a00*/  IMAD R87, R2.reuse, 0x38, RZ ;  /* 0x0000003802577824 */ /* 0x040fe200078e02ff */
[----:B------:R-:W-:Y:S01]  /*1a10*/  ISETP.GE.U32.AND P3, PT, R21, 0x7fffffe0, PT ;  /* 0x7fffffe01500780c */ /* 0x000fe20003f66070 */
[C---:B------:R-:W-:Y:S01]  /*1a20*/  IMAD R89, R2.reuse, 0x3c, RZ ;  /* 0x0000003c02597824 */ /* 0x040fe200078e02ff */
[-C--:B------:R-:W-:Y:S01]  /*1a30*/  LEA.HI.X.SX32 R25, R11, R95.reuse, 0x2, P5 ;  /* 0x0000005f0b197211 */ /* 0x080fe200028f16ff */
[----:B------:R-:W-:Y:S01]  /*1a40*/  IMAD R47, R2, 0xe, RZ ;  /* 0x0000000e022f7824 */ /* 0x000fe200078e02ff */
[----:B------:R-:W-:Y:S01]  /*1a50*/  ISETP.GE.U32.AND P2, PT, R4, 0x7fffffdf, PT ;  /* 0x7fffffdf0400780c */ /* 0x000fe20003f46070 */
[C---:B------:R-:W-:Y:S01]  /*1a60*/  IMAD R49, R2.reuse, 0xf, RZ ;  /* 0x0000000f02317824 */ /* 0x040fe200078e02ff */
[CC--:B------:R-:W-:Y:S01]  /*1a70*/  LEA R14, P5, R2.reuse, R94.reuse, 0x5 ;  /* 0x0000005e020e7211 */ /* 0x0c0fe200078a28ff */
[C---:B------:R-:W-:Y:S01]  /*1a80*/  IMAD R119, R2.reuse, 0x44, RZ ;  /* 0x0000004402777824 */ /* 0x040fe200078e02ff */
[-C--:B------:R-:W-:Y:S01]  /*1a90*/  LEA.HI.X.SX32 R21, R13, R95.reuse, 0x2, P0 ;  /* 0x0000005f0d157211 */ /* 0x080fe200000f16ff */
[C---:B------:R-:W-:Y:S01]  /*1aa0*/  IMAD.SHL.U32 R51, R2.reuse, 0x10, RZ ;  /* 0x0000001002337824 */ /* 0x040fe200078e00ff */
[-C--:B------:R-:W-:Y:S01]  /*1ab0*/  IADD3 R4, P0, PT, R61, R94.reuse, RZ ;  /* 0x0000005e3d047210 */ /* 0x080fe20007f1e0ff */
[----:B------:R-:W-:Y:S01]  /*1ac0*/  IMAD R53, R2, 0x11, RZ ;  /* 0x0000001102357824 */ /* 0x000fe200078e02ff */
[----:B------:R-:W-:Y:S01]  /*1ad0*/  ISETP.GE.U32.AND P1, PT, R6, 0x7fffffdd, PT ;  /* 0x7fffffdd0600780c */ /* 0x000fe20003f26070 */
        /* <DEDUP_REMOVED lines=20> */
[----:B------:R-:W-:Y:S01]  /*1c20*/  VIADD R28, R43, 0xfffffffb ;  /* 0xfffffffb2b1c7836 */ /* 0x000fe20000000000 */
[-C--:B------:R-:W-:Y:S01]  /*1c30*/  LEA.HI.X.SX32 R13, R35, R95.reuse, 0x2, P0 ;  /* 0x0000005f230d7211 */ /* 0x080fe200000f16ff */
[C---:B------:R-:W-:Y:S01]  /*1c40*/  IMAD.SHL.U32 R35, R2.reuse, 0x4, RZ ;  /* 0x0000000402237824 */ /* 0x040fe200078e00ff */
[-C--:B------:R-:W-:Y:S01]  /*1c50*/  IADD3 R18, P0, PT, R89, R94.reuse, RZ ;  /* 0x0000005e59127210 */ /* 0x080fe20007f1e0ff */
[C---:B------:R-:W-:Y:S01]  /*1c60*/  IMAD R133, R2.reuse, 0x60, RZ ;  /* 0x0000006002857824 */ /* 0x040fe200078e02ff */
[-C--:B------:R-:W-:Y:S01]  /*1c70*/  LEA.HI.X.SX32 R17, R47, R95.reuse, 0x2, P5 ;  /* 0x0000005f2f117211 */ /* 0x080fe200028f16ff */
[C---:B------:R-:W-:Y:S01]  /*1c80*/  IMAD R46, R2.reuse, 0x19, RZ ;  /* 0x00000019022e7824 */ /* 0x040fe200078e02ff */
[CC--:B------:R-:W-:Y:S01]  /*1c90*/  LEA R22, P5, R2.reuse, R94.reuse, 0x6 ;  /* 0x0000005e02167211 */ /* 0x0c0fe200078a30ff */
[C---:B------:R-:W-:Y:S01]  /*1ca0*/  IMAD R131, R2.reuse, 0x64, RZ ;  /* 0x0000006402837824 */ /* 0x040fe200078e02ff */
[-C--:B------:R-:W-:Y:S01]  /*1cb0*/  LEA.HI.X.SX32 R19, R49, R95.reuse, 0x2, P0 ;  /* 0x0000005f31137211 */ /* 0x080fe200000f16ff */
[C---:B------:R-:W-:Y:S01]  /*1cc0*/  IMAD R48, R2.reuse, 0x1a, RZ ;  /* 0x0000001a02307824 */ /* 0x040fe200078e02ff */
[----:B------:R-:W-:Y:S01]  /*1cd0*/  IADD3 R118, P0, PT, R119, R94, RZ ;  /* 0x0000005e77767210 */ /* 0x000fe20007f1e0ff */
[----:B------:R-:W-:Y:S01]  /*1ce0*/  IMAD R129, R2, 0x68, RZ ;  /* 0x0000006802817824 */ /* 0x000fe200078e02ff */
[----:B------:R-:W-:-:S02]  /*1cf0*/  LEA.HI.X.SX32 R23, R51, R95, 0x2, P5 ;  /* 0x0000005f33177211 */ /* 0x000fc400028f16ff */
[-C--:B------:R-:W-:Y:S02]  /*1d00*/  IADD3 R144, P5, PT, R145, R94.reuse, RZ ;  /* 0x0000005e91907210 */ /* 0x080fe40007fbe0ff */
[-C--:B------:R-:W-:Y:S02]  /*1d10*/  LEA.HI.X.SX32 R119, R53, R95.reuse, 0x2, P0 ;  /* 0x0000005f35777211 */ /* 0x080fe400000f16ff */
[-C--:B------:R-:W-:Y:S02]  /*1d20*/  IADD3 R142, P0, PT, R143, R94.reuse, RZ ;  /* 0x0000005e8f8e7210 */ /* 0x080fe40007f1e0ff */
[-C--:B------:R-:W-:Y:S02]  /*1d30*/  LEA.HI.X.SX32 R145, R55, R95.reuse, 0x2, P5 ;  /* 0x0000005f37917211 */ /* 0x080fe400028f16ff */
[----:B------:R-:W-:Y:S02]  /*1d40*/  IADD3 R140, P5, PT, R141, R94, RZ ;  /* 0x0000005e8d8c7210 */ /* 0x000fe40007fbe0ff */
[----:B------:R-:W-:-:S02]  /*1d50*/  LEA.HI.X.SX32 R143, R57, R95, 0x2, P0 ;  /* 0x0000005f398f7211 */ /* 0x000fc400000f16ff */
[-C--:B------:R-:W-:Y:S02]  /*1d60*/  IADD3 R136, P6, PT, R137, R94.reuse, RZ ;  /* 0x0000005e89887210 */ /* 0x080fe40007fde0ff */
[----:B------:R-:W-:Y:S02]  /*1d70*/  IADD3 R138, P0, PT, R139, R94, RZ ;  /* 0x0000005e8b8a7210 */ /* 0x000fe40007f1e0ff */
[-C--:B------:R-:W-:Y:S02]  /*1d80*/  LEA.HI.X.SX32 R141, R59, R95.reuse, 0x2, P5 ;  /* 0x0000005f3b8d7211 */ /* 0x080fe400028f16ff */
[-C--:B------:R-:W-:Y:S01]  /*1d90*/  LEA.HI.X.SX32 R137, R29, R95.reuse, 0x2, P6 ;  /* 0x0000005f1d897211 */ /* 0x080fe200030f16ff */
[----:B------:R-:W-:Y:S01]  /*1da0*/  IMAD R29, R2, 0x17, RZ ;  /* 0x00000017021d7824 */ /* 0x000fe200078e02ff */
[----:B------:R-:W-:Y:S02]  /*1db0*/  LEA.HI.X.SX32 R139, R61, R95, 0x2, P0 ;  /* 0x0000005f3d8b7211 */ /* 0x000fe400000f16ff */
[----:B------:R-:W-:-:S02]  /*1dc0*/  ISETP.GE.U32.AND P5, PT, R28, 0x7fffffdc, PT ;  /* 0x7fffffdc1c00780c */ /* 0x000fc40003fa6070 */
[----:B------:R-:W-:Y:S01]  /*1dd0*/  IADD3 R134, P6, PT, R135, R94, RZ ;  /* 0x0000005e87867210 */ /* 0x000fe20007fde0ff */
[----:B------:R-:W-:-:S12]  /*1de0*/  BRA.U UP0, `(.L_x_5) ;  /* 0x0000000100187547 */ /* 0x000fd8000b800000 */
[----:B------:R-:W-:Y:S01]  /*1df0*/  ELECT P0, URZ, PT ;  /* 0x0000000000ff782f */ /* 0x000fe20003800000 */
[----:B------:R-:W-:Y:S01]  /*1e00*/  IMAD.MOV.U32 R28, RZ, RZ, 0x1 ;  /* 0x00000001ff1c7424 */ /* 0x000fe200078e00ff */
[----:B------:R-:W-:Y:S01]  /*1e10*/  UMOV UR5, 0x40 ;  /* 0x0000004000057882 */ /* 0x000fe20000000000 */
[----:B------:R-:W-:Y:S01]  /*1e20*/  UVIRTCOUNT.DEALLOC.SMPOOL 0x80 ;  /* 0x000000800000784c */ /* 0x000fe20000000000 */
[----:B------:R-:W-:-:S09]  /*1e30*/  ULEA UR5, UR4, UR5, 0x18 ;  /* 0x0000000504057291 */ /* 0x000fd2000f8ec0ff */
[----:B------:R1:W-:Y:S03]  /*1e40*/  @P0 STS.U8 [UR5], R28 ;  /* 0x0000001cff000988 */ /* 0x0003e60008000005 */
.L_x_5:
[-C--:B------:R-:W-:Y:S01]  /*1e50*/  IADD3 R132, P0, PT, R133, R94.reuse, RZ ;  /* 0x0000005e85847210 */ /* 0x080fe20007f1e0ff */
[----:B------:R-:W-:Y:S01]  /*1e60*/  IMAD R47, R34, UR8, RZ ;  /* 0x00000008222f7c24 */ /* 0x000fe2000f8e02ff */
[-C--:B------:R-:W-:Y:S01]  /*1e70*/  LEA.HI.X.SX32 R135, R29, R95.reuse, 0x2, P6 ;  /* 0x0000005f1d877211 */ /* 0x080fe200030f16ff */
[----:B------:R-:W-:Y:S01]  /*1e80*/  IMAD R49, R50, UR8, RZ ;  /* 0x0000000832317c24 */ /* 0x000fe2000f8e02ff */
[-C--:B------:R-:W-:Y:S01]  /*1e90*/  LEA.HI.X.SX32 R133, R63, R95.reuse, 0x2, P0 ;  /* 0x0000005f3f857211 */ /* 0x080fe200000f16ff */
[----:B------:R-:W-:Y:S01]  /*1ea0*/  IMAD R51, R52, UR8, RZ ;  /* 0x0000000834337c24 */ /* 0x000fe2000f8e02ff */
[----:B-1----:R-:W-:Y:S01]  /*1eb0*/  LEA R28, P0, R2, R94, 0x4 ;  /* 0x0000005e021c7211 */ /* 0x002fe200078020ff */
[----:B------:R-:W-:Y:S01]  /*1ec0*/  IMAD R53, R54, UR8, RZ ;  /* 0x0000000836357c24 */ /* 0x000fe2000f8e02ff */
[----:B------:R-:W-:Y:S01]  /*1ed0*/  LEA R116, P6, R47, R92, 0x2 ;  /* 0x0000005c2f747211 */ /* 0x000fe200078c10ff */
[----:B------:R-:W-:Y:S01]  /*1ee0*/  IMAD R55, R56, UR8, RZ ;  /* 0x0000000838377c24 */ /* 0x000fe2000f8e02ff */
[CC--:B------:R-:W-:Y:S01]  /*1ef0*/  LEA.HI.X.SX32 R29, R35.reuse, R95.reuse, 0x2, P0 ;  /* 0x0000005f231d7211 */ /* 0x0c0fe200000f16ff */
[----:B------:R-:W-:Y:S01]  /*1f00*/  IMAD R57, R58, UR8, RZ ;  /* 0x000000083a397c24 */ /* 0x000fe2000f8e02ff */
[----:B------:R-:W-:Y:S01]  /*1f10*/  IADD3 R34, P0, PT, R35, R94, RZ ;  /* 0x0000005e23227210 */ /* 0x000fe20007f1e0ff */
[----:B------:R-:W-:Y:S01]  /*1f20*/  IMAD R59, R60, UR8, RZ ;  /* 0x000000083c3b7c24 */ /* 0x000fe2000f8e02ff */
[----:B------:R-:W-:Y:S01]  /*1f30*/  LEA.HI.X.SX32 R117, R47, R36, 0x2, P6 ;  /* 0x000000242f757211 */ /* 0x000fe200030f16ff */
[----:B------:R-:W-:Y:S01]  /*1f40*/  IMAD R61, R62, UR8, RZ ;  /* 0x000000083e3d7c24 */ /* 0x000fe2000f8e02ff */
[-C--:B------:R-:W-:Y:S01]  /*1f50*/  LEA.HI.X.SX32 R35, R2, R95.reuse, 0x2, P0 ;  /* 0x0000005f02237211 */ /* 0x080fe200000f16ff */
[----:B------:R-:W-:Y:S01]  /*1f60*/  IMAD R63, R64, UR8, RZ ;  /* 0x00000008403f7c24 */ /* 0x000fe2000f8e02ff */
[-C--:B------:R-:W-:Y:S01]  /*1f70*/  LEA R100, P0, R49, R92.reuse, 0x2 ;  /* 0x0000005c31647211 */ /* 0x080fe200078010ff */
[----:B------:R-:W-:Y:S01]  /*1f80*/  IMAD R65, R65, UR8, RZ ;  /* 0x0000000841417c24 */ /* 0x000fe2000f8e02ff */
[----:B------:R-:W-:Y:S01]  /*1f90*/  LEA R114, P6, R51, R92, 0x2 ;  /* 0x0000005c33727211 */ /* 0x000fe200078c10ff */
[----:B------:R-:W-:Y:S01]  /*1fa0*/  IMAD R67, R67, UR8, RZ ;  /* 0x0000000843437c24 */ /* 0x000fe2000f8e02ff */
[----:B------:R-:W-:Y:S01]  /*1fb0*/  LEA.HI.X.SX32 R101, R49, R36, 0x2, P0 ;  /* 0x0000002431657211 */ /* 0x000fe200000f16ff */
        /* <DEDUP_REMOVED lines=10> */
[----:B------:R-:W-:Y:S01]  /*2060*/  USHF.L.U32 UR4, UR7, 0x15, URZ ;  /* 0x0000001507047899 */ /* 0x000fe200080006ff */
[----:B------:R-:W-:Y:S01]  /*2070*/  LEA.HI.X.SX32 R113, R55, R36, 0x2, P6 ;  /* 0x0000002437717211 */ /* 0x000fe200030f16ff */
[----:B------:R-:W-:Y:S01]  /*2080*/  UIADD3 UR12, UPT, UPT, UR10, 0x20000, URZ ;  /* 0x000200000a0c7890 */ /* 0x000fe2000fffe0ff */
[----:B------:R-:W-:Y:S01]  /*2090*/  LEA R110, P6, R59, R92, 0x2 ;  /* 0x0000005c3b6e7211 */ /* 0x000fe200078c10ff */
[----:B------:R-:W-:Y:S01]  /*20a0*/  ULOP3.LUT UR4, UR4, 0x600000, URZ, 0xc0, !UPT ;  /* 0x0060000004047892 */ /* 0x000fe2000f8ec0ff */
[----:B------:R-:W-:Y:S01]  /*20b0*/  LEA.HI.X.SX32 R97, R57, R36, 0x2, P0 ;  /* 0x0000002439617211 */ /* 0x000fe200000f16ff */
[C---:B------:R-:W-:Y:S01]  /*20c0*/  IMAD R127, R2.reuse, 0x6c, RZ ;  /* 0x0000006c027f7824 */ /* 0x040fe200078e02ff */
[----:B------:R-:W-:Y:S01]  /*20d0*/  LEA R84, P0, R61, R92, 0x2 ;  /* 0x0000005c3d547211 */ /* 0x000fe200078010ff */
[----:B------:R-:W-:Y:S01]  /*20e0*/  UIADD3 UR11, UPT, UPT, UR20, UR4, URZ ;  /* 0x00000004140b7290 */ /* 0x000fe2000fffe0ff */
[----:B------:R-:W-:Y:S01]  /*20f0*/  LEA.HI.X.SX32 R111, R59, R36, 0x2, P6 ;  /* 0x000000243b6f7211 */ /* 0x000fe200030f16ff */
[C---:B------:R-:W-:Y:S01]  /*2100*/  IMAD R50, R2.reuse, 0x1b, RZ ;  /* 0x0000001b02327824 */ /* 0x040fe200078e02ff */
[----:B------:R-:W-:Y:S01]  /*2110*/  LEA R108, P6, R63, R92, 0x2 ;  /* 0x0000005c3f6c7211 */ /* 0x000fe200078c10ff */
[C---:B------:R-:W-:Y:S01]  /*2120*/  IMAD R125, R2.reuse, 0x70, RZ ;  /* 0x00000070027d7824 */ /* 0x040fe200078e02ff */
[----:B------:R-:W-:Y:S01]  /*2130*/  LEA.HI.X.SX32 R85, R61, R36, 0x2, P0 ;  /* 0x000000243d557211 */ /* 0x000fe200000f16ff */
[C---:B------:R-:W-:Y:S01]  /*2140*/  IMAD R123, R2.reuse, 0x74, RZ ;  /* 0x00000074027b7824 */ /* 0x040fe200078e02ff */
[----:B------:R-:W-:Y:S01]  /*2150*/  LEA R86, P0, R65, R92, 0x2 ;  /* 0x0000005c41567211 */ /* 0x000fe200078010ff */
[C---:B------:R-:W-:Y:S01]  /*2160*/  IMAD R52, R2.reuse, 0x1d, RZ ;  /* 0x0000001d02347824 */ /* 0x040fe200078e02ff */
[----:B------:R-:W-:Y:S01]  /*2170*/  LEA.HI.X.SX32 R109, R63, R36, 0x2, P6 ;  /* 0x000000243f6d7211 */ /* 0x000fe200030f16ff */
[----:B------:R-:W-:Y:S01]  /*2180*/  STTM.x64 tmem[UR11], RZ ;  /* 0x000000ff000079ed */ /* 0x000fe2000834000b */
[----:B------:R-:W-:Y:S01]  /*2190*/  LEA R106, P6, R67, R92, 0x2 ;  /* 0x0000005c436a7211 */ /* 0x000fe200078c10ff */
[----:B------:R-:W1:Y:S01]  /*21a0*/  FENCE.VIEW.ASYNC.T ;  /* 0x00000000000073c6 */ /* 0x000e620000000200 */
[----:B------:R-:W-:Y:S01]  /*21b0*/  LEA.HI.X.SX32 R87, R65, R36, 0x2, P0 ;  /* 0x0000002441577211 */ /* 0x000fe200000f16ff */
[C---:B------:R-:W-:Y:S01]  /*21c0*/  IMAD R121, R2.reuse, 0x78, RZ ;  /* 0x0000007802797824 */ /* 0x040fe200078e02ff */
[----:B------:R-:W-:Y:S01]  /*21d0*/  LEA R88, P0, R69, R92, 0x2 ;  /* 0x0000005c45587211 */ /* 0x000fe200078010ff */
[C---:B------:R-:W-:Y:S01]  /*21e0*/  IMAD R54, R2.reuse, 0x1e, RZ ;  /* 0x0000001e02367824 */ /* 0x040fe200078e02ff */
[----:B------:R-:W-:Y:S01]  /*21f0*/  LEA.HI.X.SX32 R107, R67, R36, 0x2, P6 ;  /* 0x00000024436b7211 */ /* 0x000fe200030f16ff */
[C---:B------:R-:W-:Y:S01]  /*2200*/  IMAD R83, R2.reuse, 0x7c, RZ ;  /* 0x0000007c02537824 */ /* 0x040fe200078e02ff */
[----:B------:R-:W-:Y:S01]  /*2210*/  LEA R104, P6, R71, R92, 0x2 ;  /* 0x0000005c47687211 */ /* 0x000fe200078c10ff */
[----:B------:R-:W-:Y:S01]  /*2220*/  IMAD R56, R2, 0x1f, RZ ;  /* 0x0000001f02387824 */ /* 0x000fe200078e02ff */
[----:B------:R-:W-:Y:S01]  /*2230*/  LEA.HI.X.SX32 R89, R69, R36, 0x2, P0 ;  /* 0x0000002445597211 */ /* 0x000fe200000f16ff */
[----:B------:R-:W-:Y:S01]  /*2240*/  VIADD R58, R43, 0xfffffff8 ;  /* 0xfffffff82b3a7836 */ /* 0x000fe20000000000 */
[----:B------:R-:W-:Y:S01]  /*2250*/  LEA R90, P0, R73, R92, 0x2 ;  /* 0x0000005c495a7211 */ /* 0x000fe200078010ff */
[----:B------:R-:W-:Y:S01]  /*2260*/  VIADD R81, R43, 0xffffffe0 ;  /* 0xffffffe02b517836 */ /* 0x000fe20000000000 */
        /* <DEDUP_REMOVED lines=8> */
[-C--:B------:R-:W-:Y:S01]  /*22f0*/  LEA.HI.X.SX32 R103, R75, R36.reuse, 0x2, P6 ;  /* 0x000000244b677211 */ /* 0x080fe200030f16ff */
[----:B------:R-:W-:Y:S01]  /*2300*/  IMAD.SHL.U32 R3, R3, 0x20, RZ ;  /* 0x0000002003037824 */ /* 0x000fe200078e00ff */
[----:B------:R-:W-:Y:S01]  /*2310*/  LEA.HI.X.SX32 R93, R77, R36, 0x2, P0 ;  /* 0x000000244d5d7211 */ /* 0x000fe200000f16ff */
[----:B------:R-:W-:Y:S01]  /*2320*/  VIADD R36, R43, 0xfffffffa ;  /* 0xfffffffa2b247836 */ /* 0x000fe20000000000 */
[----:B-1----:R-:W-:Y:S01]  /*2330*/  BAR.SYNC.DEFER_BLOCKING 0x0 ;  /* 0x0000000000007b1d */ /* 0x002fe20000010000 */
[-C--:B------:R-:W-:Y:S01]  /*2340*/  IADD3 R128, P0, PT, R129, R94.reuse, RZ ;  /* 0x0000005e81807210 */ /* 0x080fe20007f1e0ff */
[----:B------:R-:W-:Y:S01]  /*2350*/  VIADD R179, R43, 0xffffff60 ;  /* 0xffffff602bb37836 */ /* 0x000fe20000000000 */
[----:B------:R-:W-:Y:S01]  /*2360*/  IADD3 R130, P6, PT, R131, R94, RZ ;  /* 0x0000005e83827210 */ /* 0x000fe20007fde0ff */
[----:B------:R-:W-:Y:S01]  /*2370*/  UIADD3 UR21, UPT, UPT, UR20, 0x40, URZ ;  /* 0x0000004014157890 */ /* 0x000fe2000fffe0ff */
[----:B------:R-:W-:Y:S01]  /*2380*/  LEA.HI.X.SX32 R129, R48, R95, 0x2, P0 ;  /* 0x0000005f30817211 */ /* 0x000fe200000f16ff */
[----:B------:R-:W-:Y:S01]  /*2390*/  VIADD R78, R43, 0xffffff5b ;  /* 0xffffff5b2b4e7836 */ /* 0x000fe20000000000 */
[----:B------:R-:W-:-:S02]  /*23a0*/  ISETP.NE.U32.AND P0, PT, R41, RZ, PT ;  /* 0x000000ff2900720c */ /* 0x000fc40003f05070 */
[-C--:B------:R-:W-:Y:S02]  /*23b0*/  LEA.HI.X.SX32 R131, R46, R95.reuse, 0x2, P6 ;  /* 0x0000005f2e837211 */ /* 0x080fe400030f16ff */
[-C--:B------:R-:W-:Y:S02]  /*23c0*/  IADD3 R126, P6, PT, R127, R94.reuse, RZ ;  /* 0x0000005e7f7e7210 */ /* 0x080fe40007fde0ff */
[----:B------:R-:W-:Y:S02]  /*23d0*/  LEA R79, R41, UR10, 0x7 ;  /* 0x0000000a294f7c11 */ /* 0x000fe4000f8e38ff */
[-C--:B------:R-:W-:Y:S02]  /*23e0*/  LEA.HI.X.SX32 R127, R50, R95.reuse, 0x2, P6 ;  /* 0x0000005f327f7211 */ /* 0x080fe400030f16ff */
[-C--:B------:R-:W-:Y:S02]  /*23f0*/  IADD3 R124, P6, PT, R125, R94.reuse, RZ ;  /* 0x0000005e7d7c7210 */ /* 0x080fe40007fde0ff */
[----:B------:R-:W-:Y:S01]  /*2400*/  SHF.R.S32.HI R76, RZ, 0x1f, R3 ;  /* 0x0000001fff4c7819 */ /* 0x000fe20000011403 */
[----:B------:R-:W-:Y:S01]  /*2410*/  VOTEU.ALL UP1, P0 ;  /* 0x0000000000ff7886 */ /* 0x000fe20000020000 */
[----:B------:R-:W-:Y:S01]  /*2420*/  LEA.HI.X.SX32 R125, R44, R95, 0x2, P6 ;  /* 0x0000005f2c7d7211 */ /* 0x000fe200030f16ff */
[----:B------:R-:W-:Y:S01]  /*2430*/  VOTEU.ALL UP2, P0 ;  /* 0x0000000000ff7886 */ /* 0x000fe20000040000 */
[----:B------:R-:W-:-:S02]  /*2440*/  IADD3 R122, P6, PT, R123, R94, RZ ;  /* 0x0000005e7b7a7210 */ /* 0x000fc40007fde0ff */
[----:B------:R-:W-:-:S04]  /*2450*/  @!UP1 UIADD3 UR8, UPT, UPT, -UR6, 0x100000, URZ ;  /* 0x0010000006089890 */ /* 0x000fc8000fffe1ff */
[----:B------:R-:W-:Y:S02]  /*2460*/  @!UP1 USHF.L.U32 UR9, UR8, 0xb, URZ ;  /* 0x0000000b08099899 */ /* 0x000fe400080006ff */
[----:B------:R-:W-:Y:S02]  /*2470*/  @!UP1 USHF.L.U32 UR8, UR8, 0x1, URZ ;  /* 0x0000000108089899 */ /* 0x000fe400080006ff */
[----:B------:R-:W-:-:S04]  /*2480*/  @!UP1 UIADD3 UR4, UPT, UPT, -UR6, 0x100000, URZ ;  /* 0x0010000006049890 */ /* 0x000fc8000fffe1ff */
[----:B------:R-:W-:Y:S02]  /*2490*/  @!UP1 USHF.L.U32 UR5, UR4, 0xb, URZ ;  /* 0x0000000b04059899 */ /* 0x000fe400080006ff */
[----:B------:R-:W-:Y:S01]  /*24a0*/  @!UP1 USHF.L.U32 UR4, UR4, 0x1, URZ ;  /* 0x0000000104049899 */ /* 0x000fe200080006ff */
[----:B------:R-:W-:Y:S01]  /*24b0*/  VOTEU.ALL UP1, P0 ;  /* 0x0000000000ff7886 */ /* 0x000fe20000020000 */
[-C--:B------:R-:W-:Y:S02]  /*24c0*/  LEA.HI.X.SX32 R123, R52, R95.reuse, 0x2, P6 ;  /* 0x0000005f347b7211 */ /* 0x080fe400030f16ff */
[-C--:B------:R-:W-:Y:S02]  /*24d0*/  IADD3 R120, P6, PT, R121, R94.reuse, RZ ;  /* 0x0000005e79787210 */ /* 0x080fe40007fde0ff */
[----:B------:R-:W-:Y:S02]  /*24e0*/  P2R R70, PR, RZ, 0x1 ;  /* 0x00000001ff467803 */ /* 0x000fe40000000000 */
[----:B------:R-:W-:Y:S01]  /*24f0*/  LEA.HI.X.SX32 R121, R54, R95, 0x2, P6 ;  /* 0x0000005f36797211 */ /* 0x000fe200030f16ff */
[----:B------:R-:W1:Y:S02]  /*2500*/  FENCE.VIEW.ASYNC.S ;  /* 0x00000000000073c6 */ /* 0x000e640000000000 */
[----:B-1----:R1:W2:Y:S02]  /*2510*/  @!UP1 SYNCS.EXCH.64 URZ, [UR12], UR8 ;  /* 0x000000080cff95b2 */ /* 0x0022a40008000100 */
[----:B--2---:R-:W-:Y:S01]  /*2520*/  BAR.SYNC.DEFER_BLOCKING 0x0 ;  /* 0x0000000000007b1d */ /* 0x004fe20000010000 */
[----:B------:R-:W-:-:S04]  /*2530*/  IADD3 R82, P6, PT, R83, R94, RZ ;  /* 0x0000005e53527210 */ /* 0x000fc80007fde0ff */
[----:B------:R-:W-:Y:S02]  /*2540*/  LEA.HI.X.SX32 R83, R56, R95, 0x2, P6 ;  /* 0x0000005f38537211 */ /* 0x000fe400030f16ff */
[----:B------:R-:W-:Y:S01]  /*2550*/  ISETP.GE.U32.AND P6, PT, R36, 0x7fffffdb, PT ;  /* 0x7fffffdb2400780c */ /* 0x000fe20003fc6070 */
[C---:B------:R-:W-:Y:S01]  /*2560*/  VIADD R36, R43.reuse, 0xfffffff9 ;  /* 0xfffffff92b247836 */ /* 0x040fe20000000000 */
[----:B------:R1:W2:Y:S02]  /*2570*/  @!UP2 SYNCS.EXCH.64 URZ, [UR10+0x20008], UR4 ;  /* 0x020008040affa5b2 */ /* 0x0002a40008000100 */
[----:B------:R-:W-:Y:S01]  /*2580*/  @!PT LDS RZ, [RZ] ;  /* 0x00000000fffff984 */ /* 0x000fe20000000800 */
[----:B------:R-:W-:Y:S01]  /*2590*/  @!PT LDS RZ, [RZ] ;  /* 0x00000000fffff984 */ /* 0x000fe20000000800 */
[----:B------:R-:W-:Y:S01]  /*25a0*/  @!PT LDS RZ, [RZ] ;  /* 0x00000000fffff984 */ /* 0x000fe20000000800 */
[----:B--2---:R2:W-:Y:S02]  /*25b0*/  LDGSTS.E [R79], desc[UR18][R94.64], !P3 ;  /* 0x000000005e4f7fae */ /* 0x0045e4000d9a1012 */
[----:B------:R-:W-:Y:S01]  /*25c0*/  ISETP.GE.U32.AND P3, PT, R36, 0x7fffffda, PT ;  /* 0x7fffffda2400780c */ /* 0x000fe20003f66070 */
[C---:B------:R-:W-:Y:S01]  /*25d0*/  VIADD R36, R43.reuse, 0xfffffff7 ;  /* 0xfffffff72b247836 */ /* 0x040fe20000000000 */
[----:B------:R3:W-:Y:S01]  /*25e0*/  LDGSTS.E [R79+0x4], desc[UR18][R34.64], !P2 ;  /* 0x00004000224f7fae */ /* 0x0007e2000d1a1012 */
[----:B------:R-:W-:Y:S01]  /*25f0*/  ISETP.GE.U32.AND P2, PT, R58, 0x7fffffd9, PT ;  /* 0x7fffffd93a00780c */ /* 0x000fe20003f46070 */
[----:B------:R-:W-:-:S02]  /*2600*/  VIADD R58, R43, 0xfffffff6 ;  /* 0xfffffff62b3a7836 */ /* 0x000fc40000000000 */
[----:B------:R4:W-:Y:S01]  /*2610*/  LDGSTS.E [R79+0x8], desc[UR18][R32.64], !P4 ;  /* 0x00008000204f7fae */ /* 0x0009e2000e1a1012 */
[----:B------:R-:W-:Y:S01]  /*2620*/  ISETP.GE.U32.AND P4, PT, R36, 0x7fffffd8, PT ;  /* 0x7fffffd82400780c */ /* 0x000fe20003f86070 */
[C---:B------:R-:W-:Y:S02]  /*2630*/  VIADD R36, R43.reuse, 0xfffffff5 ;  /* 0xfffffff52b247836 */ /* 0x040fe40000000000 */
[----:B------:R5:W-:Y:S01]  /*2640*/  LDGSTS.E [R79+0xc], desc[UR18][R30.64], !P1 ;  /* 0x0000c0001e4f7fae */ /* 0x000be2000c9a1012 */
[----:B------:R-:W-:Y:S01]  /*2650*/  ISETP.GE.U32.AND P1, PT, R58, 0x7fffffd7, PT ;  /* 0x7fffffd73a00780c */ /* 0x000fe20003f26070 */
[C---:B------:R-:W-:Y:S02]  /*2660*/  VIADD R58, R43.reuse, 0xfffffff4 ;  /* 0xfffffff42b3a7836 */ /* 0x040fe40000000000 */
        /* <DEDUP_REMOVED lines=62> */
[----:B------:R-:W-:Y:S02]  /*2a50*/  VIADD R36, R43, 0xffffffdf ;  /* 0xffffffdf2b247836 */ /* 0x000fe40000000000 */
[----:B------:R1:W-:Y:S01]  /*2a60*/  LDGSTS.E [R79+0x64], desc[UR18][R130.64], !P2 ;  /* 0x00064000824f7fae */ /* 0x0003e2000d1a1012 */
[----:B------:R-:W-:-:S03]  /*2a70*/  ISETP.GE.U32.AND P2, PT, R81, 0x7fffffc1, PT ;  /* 0x7fffffc15100780c */ /* 0x000fc60003f46070 */
[----:B------:R1:W-:Y:S01]  /*2a80*/  LDGSTS.E [R79+0x68], desc[UR18][R128.64], !P4 ;  /* 0x00068000804f7fae */ /* 0x0003e2000e1a1012 */
[----:B------:R-:W-:Y:S01]  /*2a90*/  ISETP.GE.AND P4, PT, R38, R81, PT ;  /* 0x000000512600720c */ /* 0x000fe20003f86270 */
[----:B------:R-:W-:Y:S02]  /*2aa0*/  IMAD.SHL.U32 R81, R2, 0x20, RZ ;  /* 0x0000002002517824 */ /* 0x000fe400078e00ff */
[----:B------:R1:W-:Y:S01]  /*2ab0*/  LDGSTS.E [R79+0x6c], desc[UR18][R126.64], !P1 ;  /* 0x0006c0007e4f7fae */ /* 0x0003e2000c9a1012 */
[----:B------:R-:W-:Y:S01]  /*2ac0*/  ISETP.GE.U32.AND P1, PT, R36, 0x7fffffc0, PT ;  /* 0x7fffffc02400780c */ /* 0x000fe20003f26070 */
[----:B--2---:R-:W-:Y:S01]  /*2ad0*/  IMAD.WIDE R94, R81, 0x4, R94 ;  /* 0x00000004515e7825 */ /* 0x004fe200078e025e */
[----:B------:R-:W-:Y:S01]  /*2ae0*/  SEL R68, RZ, 0x4, P4 ;  /* 0x00000004ff447807 */ /* 0x000fe20002000000 */
[----:B------:R2:W-:Y:S01]  /*2af0*/  LDGSTS.E [R79+0x70], desc[UR18][R124.64], !P5 ;  /* 0x000700007c4f7fae */ /* 0x0005e2000e9a1012 */
[----:B------:R-:W-:Y:S01]  /*2b00*/  ISETP.GE.U32.AND P5, PT, R58, 0x7fffffbf, PT ;  /* 0x7fffffbf3a00780c */ /* 0x000fe20003fa6070 */
[C---:B------:R-:W-:Y:S01]  /*2b10*/  VIADD R58, R43.reuse, 0x1f ;  /* 0x0000001f2b3a7836 */ /* 0x040fe20000000000 */
[----:B------:R-:W-:Y:S01]  /*2b20*/  ISETP.GE.U32.AND P4, PT, R60, 0x7fffffbe, PT ;  /* 0x7fffffbe3c00780c */ /* 0x000fe20003f86070 */
[----:B------:R1:W-:Y:S01]  /*2b30*/  LDGSTS.E [R79+0x74], desc[UR18][R122.64], !P6 ;  /* 0x000740007a4f7fae */ /* 0x0003e2000f1a1012 */
[----:B------:R-:W-:-:S02]  /*2b40*/  VIADD R60, R43, 0xffffffdc ;  /* 0xffffffdc2b3c7836 */ /* 0x000fc40000000000 */
[----:B------:R-:W-:Y:S01]  /*2b50*/  ISETP.GT.AND P6, PT, R58, 0x1f, PT ;  /* 0x0000001f3a00780c */ /* 0x000fe20003fc4270 */
[----:B------:R1:W-:Y:S01]  /*2b60*/  LDGSTS.E [R79+0x78], desc[UR18][R120.64], !P3 ;  /* 0x00078000784f7fae */ /* 0x0003e2000d9a1012 */
[----:B------:R-:W-:Y:S01]  /*2b70*/  ISETP.GE.AND P3, PT, R38, R43, PT ;  /* 0x0000002b2600720c */ /* 0x000fe20003f66270 */
[C---:B---3--:R-:W-:Y:S01]  /*2b80*/  IMAD.WIDE R34, R81.reuse, 0x4, R34 ;  /* 0x0000000451227825 */ /* 0x048fe200078e0222 */
[----:B------:R-:W-:Y:S01]  /*2b90*/  SEL R36, RZ, 0x4, !P6 ;  /* 0x00000004ff247807 */ /* 0x000fe20007000000 */
[----:B------:R3:W-:Y:S01]  /*2ba0*/  LDGSTS.E [R79+0x7c], desc[UR18][R82.64], !P2 ;  /* 0x0007c000524f7fae */ /* 0x0007e2000d1a1012 */
[----:B------:R-:W-:Y:S01]  /*2bb0*/  ISETP.GE.U32.AND P2, PT, R60, 0x7fffffbd, PT ;  /* 0x7fffffbd3c00780c */ /* 0x000fe20003f46070 */
[----:B------:R-:W-:Y:S01]  /*2bc0*/  VIADD R60, R40, UR10 ;  /* 0x0000000a283c7c36 */ /* 0x000fe20008000000 */
[----:B------:R-:W-:Y:S01]  /*2bd0*/  SEL R36, R36, RZ, !P3 ;  /* 0x000000ff24247207 */ /* 0x000fe20005800000 */
[----:B------:R-:W0:Y:S01]  /*2be0*/  LDGDEPBAR ;  /* 0x00000000000079af */ /* 0x000e220000000000 */
[----:B----4-:R-:W-:-:S02]  /*2bf0*/  IMAD.WIDE R32, R81, 0x4, R32 ;  /* 0x0000000451207825 */ /* 0x010fc400078e0220 */
[----:B------:R-:W-:Y:S02]  /*2c00*/  ISETP.NE.U32.AND P3, PT, R36, RZ, PT ;  /* 0x000000ff2400720c */ /* 0x000fe40003f65070 */
[----:B------:R-:W-:Y:S01]  /*2c10*/  LOP3.LUT R36, R40, 0x40, RZ, 0x3c, !PT ;  /* 0x0000004028247812 */ /* 0x000fe200078e3cff */
[----:B-----5:R-:W-:-:S04]  /*2c20*/  IMAD.WIDE R30, R81, 0x4, R30 ;  /* 0x00000004511e7825 */ /* 0x020fc800078e021e */
[----:B------:R-:W-:Y:S02]  /*2c30*/  VIADD R62, R36, UR10 ;  /* 0x0000000a243e7c36 */ /* 0x000fe40008000000 */
[----:B-1----:R-:W-:-:S04]  /*2c40*/  IMAD.WIDE R28, R81, 0x4, R28 ;  /* 0x00000004511c7825 */ /* 0x002fc800078e021c */
[----:B------:R1:W-:Y:S01]  /*2c50*/  LDGSTS.E [R60+0x14000], desc[UR18][R116.64], P3 ;  /* 0x14000000743c7fae */ /* 0x0003e200099a1012 */
[----:B------:R-:W-:-:S03]  /*2c60*/  IMAD.WIDE R26, R81, 0x4, R26 ;  /* 0x00000004511a7825 */ /* 0x000fc600078e021a */
        /* <DEDUP_REMOVED lines=29> */
[----:B------:R-:W-:Y:S01]  /*2e40*/  ISETP.GE.U32.AND P3, PT, R64, 0x7fffffbc, PT ;  /* 0x7fffffbc4000780c */ /* 0x000fe20003f66070 */
[----:B------:R-:W-:Y:S02]  /*2e50*/  VIADD R64, R43, 0xffffffda ;  /* 0xffffffda2b407836 */ /* 0x000fe40000000000 */
[----:B------:R-:W0:Y:S01]  /*2e60*/  LDGDEPBAR ;  /* 0x00000000000079af */ /* 0x000e220000000000 */
[C---:B------:R-:W-:Y:S01]  /*2e70*/  IMAD.WIDE R140, R81.reuse, 0x4, R140 ;  /* 0x00000004518c7825 */ /* 0x040fe200078e028c */
[----:B------:R-:W-:Y:S03]  /*2e80*/  BAR.SYNC.DEFER_BLOCKING 0x0 ;  /* 0x0000000000007b1d */ /* 0x000fe60000010000 */
[----:B------:R-:W-:-:S04]  /*2e90*/  IMAD.WIDE R138, R81, 0x4, R138 ;  /* 0x00000004518a7825 */ /* 0x000fc800078e028a */
[----:B------:R-:W-:-:S04]  /*2ea0*/  IMAD.WIDE R136, R81, 0x4, R136 ;  /* 0x0000000451887825 */ /* 0x000fc800078e0288 */
[----:B------:R-:W-:-:S04]  /*2eb0*/  IMAD.WIDE R134, R81, 0x4, R134 ;  /* 0x0000000451867825 */ /* 0x000fc800078e0286 */
[----:B------:R-:W-:-:S04]  /*2ec0*/  IMAD.WIDE R132, R81, 0x4, R132 ;  /* 0x0000000451847825 */ /* 0x000fc800078e0284 */
[----:B------:R-:W-:-:S04]  /*2ed0*/  IMAD.WIDE R130, R81, 0x4, R130 ;  /* 0x0000000451827825 */ /* 0x000fc800078e0282 */
[----:B------:R-:W-:Y:S01]  /*2ee0*/  IMAD.WIDE R128, R81, 0x4, R128 ;  /* 0x0000000451807825 */ /* 0x000fe200078e0280 */
[----:B------:R-:W-:Y:S01]  /*2ef0*/  @!PT LDS RZ, [RZ] ;  /* 0x00000000fffff984 */ /* 0x000fe20000000800 */
[----:B------:R-:W-:Y:S01]  /*2f00*/  @!PT LDS RZ, [RZ] ;  /* 0x00000000fffff984 */ /* 0x000fe20000000800 */
[----:B------:R-:W-:Y:S01]  /*2f10*/  @!PT LDS RZ, [RZ] ;  /* 0x00000000fffff984 */ /* 0x000fe20000000800 */
[----:B------:R1:W-:Y:S01]  /*2f20*/  LDGSTS.E [R79+0x4000], desc[UR18][R94.64], !P1 ;  /* 0x040000005e4f7fae */ /* 0x0003e2000c9a1012 */
[----:B------:R-:W-:Y:S02]  /*2f30*/  ISETP.GE.U32.AND P1, PT, R64, 0x7fffffbb, PT ;  /* 0x7fffffbb4000780c */ /* 0x000fe40003f26070 */
[C---:B------:R-:W-:Y:S01]  /*2f40*/  VIADD R64, R43.reuse, 0xffffffd8 ;  /* 0xffffffd82b407836 */ /* 0x040fe20000000000 */
        /* <DEDUP_REMOVED lines=13> */
[----:B------:R-:W-:Y:S02]  /*3020*/  IMAD.WIDE R126, R81, 0x4, R126 ;  /* 0x00000004517e7825 */ /* 0x000fe400078e027e */
[----:B------:R-:W-:Y:S01]  /*3030*/  ISETP.GE.U32.AND P1, PT, R64, 0x7fffffb6, PT ;  /* 0x7fffffb64000780c */ /* 0x000fe20003f26070 */
[----:B------:R1:W-:Y:S01]  /*3040*/  LDGSTS.E [R79+0x4018], desc[UR18][R24.64], !P5 ;  /* 0x04018000184f7fae */ /* 0x0003e2000e9a1012 */
[C---:B------:R-:W-:Y:S01]  /*3050*/  VIADD R64, R43.reuse, 0xffffffd3 ;  /* 0xffffffd32b407836 */ /* 0x040fe20000000000 */
[----:B------:R-:W-:Y:S01]  /*3060*/  ISETP.GE.U32.AND P5, PT, R66, 0x7fffffb5, PT ;  /* 0x7fffffb54200780c */ /* 0x000fe20003fa6070 */
[----:B------:R-:W-:Y:S01]  /*3070*/  VIADD R66, R43, 0xffffffd1 ;  /* 0xffffffd12b427836 */ /* 0x000fe20000000000 */
[----:B------:R1:W-:Y:S01]  /*3080*/  LDGSTS.E [R79+0x401c], desc[UR18][R20.64], !P4 ;  /* 0x0401c000144f7fae */ /* 0x0003e2000e1a1012 */
[----:B--2---:R-:W-:Y:S01]  /*3090*/  IMAD.WIDE R124, R81, 0x4, R124 ;  /* 0x00000004517c7825 */ /* 0x004fe200078e027c */
[----:B------:R-:W-:-:S02]  /*30a0*/  ISETP.GE.U32.AND P4, PT, R64, 0x7fffffb4, PT ;  /* 0x7fffffb44000780c */ /* 0x000fc40003f86070 */
[----:B------:R2:W-:Y:S01]  /*30b0*/  LDGSTS.E [R79+0x4020], desc[UR18][R14.64], !P2 ;  /* 0x040200000e4f7fae */ /* 0x0005e2000d1a1012 */
[----:B------:R-:W-:Y:S02]  /*30c0*/  VIADD R64, R43, 0xffffffd2 ;  /* 0xffffffd22b407836 */ /* 0x000fe40000000000 */
[----:B------:R-:W-:Y:S01]  /*30d0*/  IMAD.WIDE R122, R81, 0x4, R122 ;  /* 0x00000004517a7825 */ /* 0x000fe200078e027a */
[----:B------:R1:W-:Y:S01]  /*30e0*/  LDGSTS.E [R79+0x4024], desc[UR18][R4.64], !P3 ;  /* 0x04024000044f7fae */ /* 0x0003e2000d9a1012 */
[----:B------:R-:W-:Y:S02]  /*30f0*/  ISETP.GE.U32.AND P3, PT, R66, 0x7fffffb2, PT ;  /* 0x7fffffb24200780c */ /* 0x000fe40003f66070 */
[----:B------:R-:W-:Y:S01]  /*3100*/  ISETP.GE.U32.AND P2, PT, R64, 0x7fffffb3, PT ;  /* 0x7fffffb34000780c */ /* 0x000fe20003f46070 */
[C---:B------:R-:W-:Y:S01]  /*3110*/  VIADD R64, R43.reuse, 0xffffffd0 ;  /* 0xffffffd02b407836 */ /* 0x040fe20000000000 */
[----:B------:R1:W-:Y:S01]  /*3120*/  LDGSTS.E [R79+0x4028], desc[UR18][R6.64], !P1 ;  /* 0x04028000064f7fae */ /* 0x0003e2000c9a1012 */
[----:B------:R-:W-:-:S02]  /*3130*/  VIADD R66, R43, 0xffffffce ;  /* 0xffffffce2b427836 */ /* 0x000fc40000000000 */
[----:B------:R-:W-:Y:S01]  /*3140*/  IMAD.WIDE R120, R81, 0x4, R120 ;  /* 0x0000000451787825 */ /* 0x000fe200078e0278 */
[----:B------:R-:W-:Y:S01]  /*3150*/  ISETP.GE.U32.AND P1, PT, R64, 0x7fffffb1, PT ;  /* 0x7fffffb14000780c */ /* 0x000fe20003f26070 */
[----:B------:R1:W-:Y:S02]  /*3160*/  LDGSTS.E [R79+0x402c], desc[UR18][R8.64], !P5 ;  /* 0x0402c000084f7fae */ /* 0x0003e4000e9a1012 */
[C---:B------:R-:W-:Y:S02]  /*3170*/  VIADD R64, R43.reuse, 0xffffffcf ;  /* 0xffffffcf2b407836 */ /* 0x040fe40000000000 */
[----:B------:R1:W-:Y:S01]  /*3180*/  LDGSTS.E [R79+0x4030], desc[UR18][R10.64], !P4 ;  /* 0x040300000a4f7fae */ /* 0x0003e2000e1a1012 */
[----:B------:R-:W-:Y:S01]  /*3190*/  ISETP.GE.U32.AND P4, PT, R66, 0x7fffffaf, PT ;  /* 0x7fffffaf4200780c */ /* 0x000fe20003f86070 */
[C---:B------:R-:W-:Y:S01]  /*31a0*/  VIADD R66, R43.reuse, 0xffffffcb ;  /* 0xffffffcb2b427836 */ /* 0x040fe20000000000 */
[----:B------:R-:W-:Y:S01]  /*31b0*/  ISETP.GE.U32.AND P5, PT, R64, 0x7fffffb0, PT ;  /* 0x7fffffb04000780c */ /* 0x000fe20003fa6070 */
[----:B------:R-:W-:Y:S01]  /*31c0*/  VIADD R64, R43, 0xffffffcd ;  /* 0xffffffcd2b407836 */ /* 0x000fe20000000000 */
[----:B------:R2:W-:Y:S01]  /*31d0*/  LDGSTS.E [R79+0x4034], desc[UR18][R12.64], !P2 ;  /* 0x040340000c4f7fae */ /* 0x0005e2000d1a1012 */
[----:B---3--:R-:W-:-:S03]  /*31e0*/  IMAD.WIDE R82, R81, 0x4, R82 ;  /* 0x0000000451527825 */ /* 0x008fc600078e0252 */
[----:B------:R-:W-:Y:S01]  /*31f0*/  ISETP.GE.U32.AND P2, PT, R64, 0x7fffffae, PT ;  /* 0x7fffffae4000780c */ /* 0x000fe20003f46070 */
[----:B------:R-:W-:Y:S01]  /*3200*/  VIADD R64, R43, 0xffffffcc ;  /* 0xffffffcc2b407836 */ /* 0x000fe20000000000 */
[----:B------:R3:W-:Y:S01]  /*3210*/  LDGSTS.E [R79+0x4038], desc[UR18][R16.64], !P3 ;  /* 0x04038000104f7fae */ /* 0x0007e2000d9a1012 */
[----:B-1----:R-:W-:-:S03]  /*3220*/  IMAD.WIDE R116, R3, 0x4, R116 ;  /* 0x0000000403747825 */ /* 0x002fc600078e0274 */
[----:B------:R-:W-:Y:S01]  /*3230*/  ISETP.GE.U32.AND P3, PT, R64, 0x7fffffad, PT ;  /* 0x7fffffad4000780c */ /* 0x000fe20003f66070 */
[C---:B------:R-:W-:Y:S01]  /*3240*/  VIADD R64, R43.reuse, 0xffffffca ;  /* 0xffffffca2b407836 */ /* 0x040fe20000000000 */
[----:B------:R1:W-:Y:S01]  /*3250*/  LDGSTS.E [R79+0x403c], desc[UR18][R18.64], !P1 ;  /* 0x0403c000124f7fae */ /* 0x0003e2000c9a1012 */
[----:B------:R-:W-:Y:S01]  /*3260*/  ISETP.GE.U32.AND P1, PT, R66, 0x7fffffac, PT ;  /* 0x7fffffac4200780c */ /* 0x000fe20003f26070 */
[C---:B------:R-:W-:Y:S02]  /*3270*/  VIADD R66, R43.reuse, 0xffffffc8 ;  /* 0xffffffc82b427836 */ /* 0x040fe40000000000 */
[----:B------:R1:W-:Y:S01]  /*3280*/  LDGSTS.E [R79+0x4040], desc[UR18][R22.64], !P5 ;  /* 0x04040000164f7fae */ /* 0x0003e2000e9a1012 */
[----:B------:R-:W-:Y:S01]  /*3290*/  ISETP.GE.U32.AND P5, PT, R64, 0x7fffffab, PT ;  /* 0x7fffffab4000780c */ /* 0x000fe20003fa6070 */
[----:B------:R-:W-:Y:S02]  /*32a0*/  VIADD R64, R43, 0xffffffc9 ;  /* 0xffffffc92b407836 */ /* 0x000fe40000000000 */
[----:B------:R1:W-:Y:S01]  /*32b0*/  LDGSTS.E [R79+0x4044], desc[UR18][R118.64], !P4 ;  /* 0x04044000764f7fae */ /* 0x0003e2000e1a1012 */
[----:B----4-:R-:W-:-:S02]  /*32c0*/  IMAD.WIDE R114, R3, 0x4, R114 ;  /* 0x0000000403727825 */ /* 0x010fc400078e0272 */
[----:B------:R-:W-:Y:S01]  /*32d0*/  ISETP.GE.U32.AND P4, PT, R64, 0x7fffffaa, PT ;  /* 0x7fffffaa4000780c */ /* 0x000fe20003f86070 */
[----:B------:R4:W-:Y:S01]  /*32e0*/  LDGSTS.E [R79+0x4048], desc[UR18][R144.64], !P2 ;  /* 0x04048000904f7fae */ /* 0x0009e2000d1a1012 */
[C---:B------:R-:W-:Y:S01]  /*32f0*/  VIADD R64, R43.reuse, 0xffffffc7 ;  /* 0xffffffc72b407836 */ /* 0x040fe20000000000 */
[----:B------:R-:W-:Y:S01]  /*3300*/  ISETP.GE.U32.AND P2, PT, R66, 0x7fffffa9, PT ;  /* 0x7fffffa94200780c */ /* 0x000fe20003f46070 */
[----:B------:R-:W-:Y:S01]  /*3310*/  VIADD R66, R43, 0xffffffc5 ;  /* 0xffffffc52b427836 */ /* 0x000fe20000000000 */
[----:B------:R1:W-:Y:S01]  /*3320*/  LDGSTS.E [R79+0x404c], desc[UR18][R142.64], !P3 ;  /* 0x0404c0008e4f7fae */ /* 0x0003e2000d9a1012 */
[----:B-----5:R-:W-:Y:S01]  /*3330*/  IMAD.WIDE R112, R3, 0x4, R112 ;  /* 0x0000000403707825 */ /* 0x020fe200078e0270 */
[----:B------:R-:W-:Y:S02]  /*3340*/  ISETP.GE.U32.AND P3, PT, R64, 0x7fffffa8, PT ;  /* 0x7fffffa84000780c */ /* 0x000fe40003f66070 */
[----:B------:R5:W-:Y:S01]  /*3350*/  LDGSTS.E [R79+0x4050], desc[UR18][R140.64], !P1 ;  /* 0x040500008c4f7fae */ /* 0x000be2000c9a1012 */
[----:B------:R-:W-:-:S02]  /*3360*/  VIADD R64, R43, 0xffffffc6 ;  /* 0xffffffc62b407836 */ /* 0x000fc40000000000 */
[----:B------:R-:W-:Y:S01]  /*3370*/  IMAD.WIDE R110, R3, 0x4, R110 ;  /* 0x00000004036e7825 */ /* 0x000fe200078e026e */
[----:B------:R1:W-:Y:S01]  /*3380*/  LDGSTS.E [R79+0x4054], desc[UR18][R138.64], !P5 ;  /* 0x040540008a4f7fae */ /* 0x0003e2000e9a1012 */
[----:B------:R-:W-:Y:S02]  /*3390*/  ISETP.GE.U32.AND P5, PT, R66, 0x7fffffa6, PT ;  /* 0x7fffffa64200780c */ /* 0x000fe40003fa6070 */
[----:B------:R-:W-:Y:S01]  /*33a0*/  ISETP.GE.U32.AND P1, PT, R64, 0x7fffffa7, PT ;  /* 0x7fffffa74000780c */ /* 0x000fe20003f26070 */
[C---:B------:R-:W-:Y:S01]  /*33b0*/  VIADD R64, R43.reuse, 0xffffffc4 ;  /* 0xffffffc42b407836 */ /* 0x040fe20000000000 */
[----:B------:R1:W-:Y:S01]  /*33c0*/  LDGSTS.E [R79+0x4058], desc[UR18][R136.64], !P4 ;  /* 0x04058000884f7fae */ /* 0x0003e2000e1a1012 */
[----:B------:R-:W-:Y:S02]  /*33d0*/  VIADD R66, R43, 0xffffffc2 ;  /* 0xffffffc22b427836 */ /* 0x000fe40000000000 */
[----:B------:R-:W-:Y:S01]  /*33e0*/  IMAD.WIDE R108, R3, 0x4, R108 ;  /* 0x00000004036c7825 */ /* 0x000fe200078e026c */
[----:B------:R1:W-:Y:S01]  /*33f0*/  LDGSTS.E [R79+0x405c], desc[UR18][R134.64], !P2 ;  /* 0x0405c000864f7fae */ /* 0x0003e2000d1a1012 */
[----:B------:R-:W-:-:S02]  /*3400*/  ISETP.GE.U32.AND P4, PT, R64, 0x7fffffa5, PT ;  /* 0x7fffffa54000780c */ /* 0x000fc40003f86070 */
[----:B------:R-:W-:Y:S01]  /*3410*/  VIADD R64, R43, 0xffffffc3 ;  /* 0xffffffc32b407836 */ /* 0x000fe20000000000 */
[----:B------:R1:W-:Y:S01]  /*3420*/  LDGSTS.E [R79+0x4060], desc[UR18][R132.64], !P3 ;  /* 0x04060000844f7fae */ /* 0x0003e2000d9a1012 */
[----:B------:R-:W-:Y:S01]  /*3430*/  ISETP.GE.U32.AND P3, PT, R66, 0x7fffffa3, PT ;  /* 0x7fffffa34200780c */ /* 0x000fe20003f66070 */
[----:B------:R-:W-:Y:S02]  /*3440*/  IMAD.WIDE R106, R3, 0x4, R106 ;  /* 0x00000004036a7825 */ /* 0x000fe400078e026a */
[----:B------:R1:W-:Y:S01]  /*3450*/  LDGSTS.E [R79+0x4064], desc[UR18][R130.64], !P1 ;  /* 0x04064000824f7fae */ /* 0x0003e2000c9a1012 */
[----:B------:R-:W-:Y:S01]  /*3460*/  ISETP.GE.U32.AND P2, PT, R64, 0x7fffffa4, PT ;  /* 0x7fffffa44000780c */ /* 0x000fe20003f46070 */
[----:B------:R-:W-:Y:S02]  /*3470*/  VIADD R64, R43, 0xffffffc1 ;  /* 0xffffffc12b407836 */ /* 0x000fe40000000000 */
[----:B------:R1:W-:Y:S01]  /*3480*/  LDGSTS.E [R79+0x4068], desc[UR18][R128.64], !P5 ;  /* 0x04068000804f7fae */ /* 0x0003e2000e9a1012 */
[----:B------:R-:W-:Y:S01]  /*3490*/  ISETP.GE.AND P5, PT, R38, R147, PT ;  /* 0x000000932600720c */ /* 0x000fe20003fa6270 */
[C---:B------:R-:W-:Y:S01]  /*34a0*/  IMAD.WIDE R104, R3.reuse, 0x4, R104 ;  /* 0x0000000403687825 */ /* 0x040fe200078e0268 */
[----:B------:R-:W-:Y:S01]  /*34b0*/  ISETP.GE.U32.AND P1, PT, R64, 0x7fffffa2, PT ;  /* 0x7fffffa24000780c */ /* 0x000fe20003f26070 */
[----:B------:R1:W-:Y:S01]  /*34c0*/  LDGSTS.E [R79+0x406c], desc[UR18][R126.64], !P4 ;  /* 0x0406c0007e4f7fae */ /* 0x0003e2000e1a1012 */
[----:B------:R-:W-:Y:S01]  /*34d0*/  SEL R72, RZ, 0x4, P5 ;  /* 0x00000004ff487807 */ /* 0x000fe20002800000 */
[----:B------:R-:W-:Y:S01]  /*34e0*/  IMAD.WIDE R102, R3, 0x4, R102 ;  /* 0x0000000403667825 */ /* 0x000fe200078e0266 */
[----:B------:R-:W-:-:S02]  /*34f0*/  ISETP.GT.AND P5, PT, R58, 0x3f, PT ;  /* 0x0000003f3a00780c */ /* 0x000fc40003fa4270 */
[----:B------:R-:W-:Y:S01]  /*3500*/  ISETP.GE.U32.AND P4, PT, R147, 0x7fffffa1, PT ;  /* 0x7fffffa19300780c */ /* 0x000fe20003f86070 */
[----:B------:R1:W-:Y:S01]  /*3510*/  LDGSTS.E [R79+0x4070], desc[UR18][R124.64], !P2 ;  /* 0x040700007c4f7fae */ /* 0x0003e2000d1a1012 */
[----:B------:R-:W-:Y:S01]  /*3520*/  SEL R68, R68, RZ, P5 ;  /* 0x000000ff44447207 */ /* 0x000fe20002800000 */
[C---:B------:R-:W-:Y:S02]  /*3530*/  IMAD.WIDE R100, R3.reuse, 0x4, R100 ;  /* 0x0000000403647825 */ /* 0x040fe400078e0264 */
[----:B------:R1:W-:Y:S01]  /*3540*/  LDGSTS.E [R79+0x4074], desc[UR18][R122.64], !P3 ;  /* 0x040740007a4f7fae */ /* 0x0003e2000d9a1012 */
[----:B------:R-:W-:Y:S01]  /*3550*/  ISETP.NE.U32.AND P5, PT, R68, RZ, PT ;  /* 0x000000ff4400720c */ /* 0x000fe20003fa5070 */
[C---:B------:R-:W-:Y:S01]  /*3560*/  IMAD.WIDE R98, R3.reuse, 0x4, R98 ;  /* 0x0000000403627825 */ /* 0x040fe200078e0262 */
[----:B------:R-:W-:Y:S01]  /*3570*/  ISETP.GT.AND P3, PT, R58, 0x5f, PT ;  /* 0x0000005f3a00780c */ /* 0x000fe20003f64270 */
[----:B------:R1:W-:Y:S02]  /*3580*/  LDGSTS.E [R79+0x4078], desc[UR18][R120.64], !P1 ;  /* 0x04078000784f7fae */ /* 0x0003e4000c9a1012 */
[----:B------:R-:W-:-:S02]  /*3590*/  IMAD.WIDE R96, R3, 0x4, R96 ;  /* 0x0000000403607825 */ /* 0x000fc400078e0260 */
[----:B------:R1:W-:Y:S02]  /*35a0*/  LDGSTS.E [R79+0x407c], desc[UR18][R82.64], !P4 ;  /* 0x0407c000524f7fae */ /* 0x0003e4000e1a1012 */
[C---:B------:R-:W-:Y:S02]  /*35b0*/  IMAD.WIDE R84, R3.reuse, 0x4, R84 ;  /* 0x0000000403547825 */ /* 0x040fe400078e0254 */
[----:B------:R-:W0:Y:S02]  /*35c0*/  LDGDEPBAR ;  /* 0x00000000000079af */ /* 0x000e240000000000 */
[C---:B------:R-:W-:Y:S02]  /*35d0*/  IMAD.WIDE R86, R3.reuse, 0x4, R86 ;  /* 0x0000000403567825 */ /* 0x040fe400078e0256 */
[----:B------:R1:W-:Y:S02]  /*35e0*/  LDGSTS.E [R60+0x16000], desc[UR18][R116.64], P5 ;  /* 0x16000000743c7fae */ /* 0x0003e4000a9a1012 */
[----:B------:R-:W-:-:S02]  /*35f0*/  IMAD.WIDE R88, R3, 0x4, R88 ;  /* 0x0000000403587825 */ /* 0x000fc400078e0258 */
[----:B------:R1:W-:Y:S02]  /*3600*/  LDGSTS.E [R60+0x16400], desc[UR18][R114.64], P5 ;  /* 0x16400000723c7fae */ /* 0x0003e4000a9a1012 */
[C---:B------:R-:W-:Y:S02]  /*3610*/  IMAD.WIDE R90, R3.reuse, 0x4, R90 ;  /* 0x00000004035a7825 */ /* 0x040fe400078e025a */
[----:B------:R1:W-:Y:S02]  /*3620*/  LDGSTS.E [R60+0x16800], desc[UR18][R112.64], P5 ;  /* 0x16800000703c7fae */ /* 0x0003e4000a9a1012 */
[----:B------:R-:W-:Y:S02]  /*3630*/  IMAD.WIDE R92, R3, 0x4, R92 ;  /* 0x00000004035c7825 */ /* 0x000fe400078e025c */
[----:B------:R1:W-:Y:S02]  /*3640*/  LDGSTS.E [R60+0x16c00], desc[UR18][R110.64], P5 ;  /* 0x16c000006e3c7fae */ /* 0x0003e4000a9a1012 */
[----:B------:R-:W-:-:S02]  /*3650*/  VIADD R64, R43, 0xffffffbf ;  /* 0xffffffbf2b407836 */ /* 0x000fc40000000000 */
[----:B------:R1:W-:Y:S01]  /*3660*/  LDGSTS.E [R60+0x17000], desc[UR18][R108.64], P5 ;  /* 0x170000006c3c7fae */ /* 0x0003e2000a9a1012 */
[C---:B------:R-:W-:Y:S02]  /*3670*/  VIADD R66, R43.reuse, 0xffffffbd ;  /* 0xffffffbd2b427836 */ /* 0x040fe40000000000 */
[----:B------:R-:W-:Y:S01]  /*3680*/  ISETP.GE.U32.AND P2, PT, R64, 0x7fffffa0, PT ;  /* 0x7fffffa04000780c */ /* 0x000fe20003f46070 */
[----:B------:R1:W-:Y:S01]  /*3690*/  LDGSTS.E [R60+0x17400], desc[UR18][R106.64], P5 ;  /* 0x174000006a3c7fae */ /* 0x0003e2000a9a1012 */
[----:B------:R-:W-:Y:S02]  /*36a0*/  VIADD R64, R43, 0xffffffbe ;  /* 0xffffffbe2b407836 */ /* 0x000fe40000000000 */
[C---:B------:R-:W-:Y:S01]  /*36b0*/  IMAD.WIDE R94, R81.reuse, 0x4, R94 ;  /* 0x00000004515e7825 */ /* 0x040fe200078e025e */
[----:B------:R1:W-:Y:S02]  /*36c0*/  LDGSTS.E [R60+0x17800], desc[UR18][R104.64], P5 ;  /* 0x17800000683c7fae */ /* 0x0003e4000a9a1012 */
[----:B------:R-:W-:Y:S01]  /*36d0*/  ISETP.GE.U32.AND P1, PT, R64, 0x7fffff9f, PT ;  /* 0x7fffff9f4000780c */ /* 0x000fe20003f26070 */
[----:B------:R-:W-:Y:S01]  /*36e0*/  IMAD.WIDE R34, R81, 0x4, R34 ;  /* 0x0000000451227825 */ /* 0x000fe200078e0222 */
[----:B------:R1:W-:Y:S01]  /*36f0*/  LDGSTS.E [R60+0x17c00], desc[UR18][R102.64], P5 ;  /* 0x17c00000663c7fae */ /* 0x0003e2000a9a1012 */
[----:B------:R-:W-:-:S02]  /*3700*/  SEL R64, R72, RZ, P3 ;  /* 0x000000ff48407207 */ /* 0x000fc40001800000 */
[----:B------:R-:W-:Y:S01]  /*3710*/  ISETP.GE.U32.AND P3, PT, R66, 0x7fffff9e, PT ;  /* 0x7fffff9e4200780c */ /* 0x000fe20003f66070 */
[----:B------:R1:W-:Y:S01]  /*3720*/  LDGSTS.E [R62+0x16200], desc[UR18][R100.64], P5 ;  /* 0x16200000643e7fae */ /* 0x0003e2000a9a1012 */
[----:B------:R-:W-:Y:S02]  /*3730*/  VIADD R66, R43, 0xffffffbc ;  /* 0xffffffbc2b427836 */ /* 0x000fe40000000000 */
[----:B------:R-:W-:Y:S01]  /*3740*/  IMAD.WIDE R32, R81, 0x4, R32 ;  /* 0x0000000451207825 */ /* 0x000fe200078e0220 */
[----:B------:R1:W-:Y:S02]  /*3750*/  LDGSTS.E [R62+0x16600], desc[UR18][R98.64], P5 ;  /* 0x16600000623e7fae */ /* 0x0003e4000a9a1012 */
[----:B------:R-:W-:Y:S01]  /*3760*/  ISETP.GE.U32.AND P4, PT, R66, 0x7fffff9d, PT ;  /* 0x7fffff9d4200780c */ /* 0x000fe20003f86070 */
[C---:B------:R-:W-:Y:S01]  /*3770*/  VIADD R66, R43.reuse, 0xffffffbb ;  /* 0xffffffbb2b427836 */ /* 0x040fe20000000000 */
[----:B------:R1:W-:Y:S01]  /*3780*/  LDGSTS.E [R62+0x16a00], desc[UR18][R96.64], P5 ;  /* 0x16a00000603e7fae */ /* 0x0003e2000a9a1012 */
[----:B------:R-:W-:-:S02]  /*3790*/  VIADD R68, R43, 0xffffffb9 ;  /* 0xffffffb92b447836 */ /* 0x000fc40000000000 */
[C---:B------:R-:W-:Y:S01]  /*37a0*/  IMAD.WIDE R30, R81.reuse, 0x4, R30 ;  /* 0x00000004511e7825 */ /* 0x040fe200078e021e */
[----:B------:R1:W-:Y:S03]  /*37b0*/  LDGSTS.E [R62+0x16e00], desc[UR18][R84.64], P5 ;  /* 0x16e00000543e7fae */ /* 0x0003e6000a9a1012 */
[C---:B------:R-:W-:Y:S01]  /*37c0*/  IMAD.WIDE R28, R81.reuse, 0x4, R28 ;  /* 0x00000004511c7825 */ /* 0x040fe200078e021c */
[----:B------:R1:W-:Y:S03]  /*37d0*/  LDGSTS.E [R62+0x17200], desc[UR18][R86.64], P5 ;  /* 0x17200000563e7fae */ /* 0x0003e6000a9a1012 */
[C---:B------:R-:W-:Y:S01]  /*37e0*/  IMAD.WIDE R26, R81.reuse, 0x4, R26 ;  /* 0x00000004511a7825 */ /* 0x040fe200078e021a */
[----:B------:R1:W-:Y:S03]  /*37f0*/  LDGSTS.E [R62+0x17600], desc[UR18][R88.64], P5 ;  /* 0x17600000583e7fae */ /* 0x0003e6000a9a1012 */
[C---:B------:R-:W-:Y:S01]  /*3800*/  IMAD.WIDE R24, R81.reuse, 0x4, R24 ;  /* 0x0000000451187825 */ /* 0x040fe200078e0218 */
[----:B------:R1:W-:Y:S03]  /*3810*/  LDGSTS.E [R62+0x17a00], desc[UR18][R90.64], P5 ;  /* 0x17a000005a3e7fae */ /* 0x0003e6000a9a1012 */
[----:B------:R-:W-:Y:S01]  /*3820*/  IMAD.WIDE R20, R81, 0x4, R20 ;  /* 0x0000000451147825 */ /* 0x000fe200078e0214 */
[----:B------:R1:W-:Y:S01]  /*3830*/  LDGSTS.E [R62+0x17e00], desc[UR18][R92.64], P5 ;  /* 0x17e000005c3e7fae */ /* 0x0003e2000a9a1012 */
[----:B------:R-:W-:-:S02]  /*3840*/  ISETP.GE.U32.AND P5, PT, R66, 0x7fffff9c, PT ;  /* 0x7fffff9c4200780c */ /* 0x000fc40003fa6070 */
[----:B------:R-:W-:Y:S01]  /*3850*/  VIADD R66, R43, 0xffffffba ;  /* 0xffffffba2b427836 */ /* 0x000fe20000000000 */
[----:B------:R-:W0:Y:S01]  /*3860*/  LDGDEPBAR ;  /* 0x00000000000079af */ /* 0x000e220000000000 */
[C---:B--2---:R-:W-:Y:S01]  /*3870*/  IMAD.WIDE R14, R81.reuse, 0x4, R14 ;  /* 0x00000004510e7825 */ /* 0x044fe200078e020e */
[----:B------:R-:W-:Y:S03]  /*3880*/  BAR.SYNC.DEFER_BLOCKING 0x0 ;  /* 0x0000000000007b1d */ /* 0x000fe60000010000 */
[----:B------:R-:W-:-:S04]  /*3890*/  IMAD.WIDE R4, R81, 0x4, R4 ;  /* 0x0000000451047825 */ /* 0x000fc800078e0204 */
[----:B------:R-:W-:-:S04]  /*38a0*/  IMAD.WIDE R6, R81, 0x4, R6 ;  /* 0x0000000451067825 */ /* 0x000fc800078e0206 */
[----:B------:R-:W-:-:S04]  /*38b0*/  IMAD.WIDE R8, R81, 0x4, R8 ;  /* 0x0000000451087825 */ /* 0x000fc800078e0208 */
[----:B------:R-:W-:-:S04]  /*38c0*/  IMAD.WIDE R10, R81, 0x4, R10 ;  /* 0x00000004510a7825 */ /* 0x000fc800078e020a */
[----:B------:R-:W-:-:S04]  /*38d0*/  IMAD.WIDE R12, R81, 0x4, R12 ;  /* 0x00000004510c7825 */ /* 0x000fc800078e020c */
[----:B---3--:R-:W-:Y:S01]  /*38e0*/  IMAD.WIDE R16, R81, 0x4, R16 ;  /* 0x0000000451107825 */ /* 0x008fe200078e0210 */
        /* <DEDUP_REMOVED lines=19> */
[----:B-1----:R-:W-:Y:S02]  /*3a20*/  IMAD.WIDE R18, R81, 0x4, R18 ;  /* 0x0000000451127825 */ /* 0x002fe400078e0212 */
[----:B------:R-:W-:Y:S01]  /*3a30*/  ISETP.GE.U32.AND P2, PT, R66, 0x7fffff96, PT ;  /* 0x7fffff964200780c */ /* 0x000fe20003f46070 */
[----:B------:R1:W-:Y:S01]  /*3a40*/  LDGSTS.E [R79+0x8018], desc[UR18][R24.64], !P1 ;  /* 0x08018000184f7fae */ /* 0x0003e2000c9a1012 */
[C---:B------:R-:W-:Y:S01]  /*3a50*/  VIADD R66, R43.reuse, 0xffffffb3 ;  /* 0xffffffb32b427836 */ /* 0x040fe20000000000 */
[----:B------:R-:W-:Y:S01]  /*3a60*/  ISETP.GE.U32.AND P1, PT, R68, 0x7fffff95, PT ;  /* 0x7fffff954400780c */ /* 0x000fe20003f26070 */
[----:B------:R-:W-:Y:S01]  /*3a70*/  VIADD R68, R43, 0xffffffb1 ;  /* 0xffffffb12b447836 */ /* 0x000fe20000000000 */
[----:B------:R1:W-:Y:S01]  /*3a80*/  LDGSTS.E [R79+0x801c], desc[UR18][R20.64], !P3 ;  /* 0x0801c000144f7fae */ /* 0x0003e2000d9a1012 */
[----:B------:R-:W-:Y:S01]  /*3a90*/  IMAD.WIDE R22, R81, 0x4, R22 ;  /* 0x0000000451167825 */ /* 0x000fe200078e0216 */
        /* <DEDUP_REMOVED lines=10> */
[----:B----4-:R-:W-:Y:S01]  /*3b40*/  IMAD.WIDE R144, R81, 0x4, R144 ;  /* 0x0000000451907825 */ /* 0x010fe200078e0290 */
        /* <DEDUP_REMOVED lines=9> */
[----:B------:R-:W-:-:S03]  /*3be0*/  IMAD.WIDE R142, R81, 0x4, R142 ;  /* 0x00000004518e7825 */ /* 0x000fc600078e028e */
[----:B------:R-:W-:Y:S01]  /*3bf0*/  ISETP.GE.U32.AND P4, PT, R66, 0x7fffff8e, PT ;  /* 0x7fffff8e4200780c */ /* 0x000fe20003f86070 */
[----:B------:R-:W-:Y:S01]  /*3c00*/  VIADD R66, R43, 0xffffffac ;  /* 0xffffffac2b427836 */ /* 0x000fe20000000000 */
[----:B------:R1:W-:Y:S01]  /*3c10*/  LDGSTS.E [R79+0x8038], desc[UR18][R16.64], !P5 ;  /* 0x08038000104f7fae */ /* 0x0003e2000e9a1012 */
[----:B-----5:R-:W-:-:S03]  /*3c20*/  IMAD.WIDE R140, R81, 0x4, R140 ;  /* 0x00000004518c7825 */ /* 0x020fc600078e028c */
        /* <DEDUP_REMOVED lines=9> */
[----:B------:R-:W-:-:S02]  /*3cc0*/  IMAD.WIDE R138, R81, 0x4, R138 ;  /* 0x00000004518a7825 */ /* 0x000fc400078e028a */
[----:B------:R-:W-:Y:S01]  /*3cd0*/  ISETP.GE.U32.AND P3, PT, R66, 0x7fffff8a, PT ;  /* 0x7fffff8a4200780c */ /* 0x000fe20003f66070 */
[----:B------:R1:W-:Y:S01]  /*3ce0*/  LDGSTS.E [R79+0x8048], desc[UR18][R144.64], !P4 ;  /* 0x08048000904f7fae */ /* 0x0003e2000e1a1012 */
[C---:B------:R-:W-:Y:S01]  /*3cf0*/  VIADD R66, R43.reuse, 0xffffffa7 ;  /* 0xffffffa72b427836 */ /* 0x040fe20000000000 */
[----:B------:R-:W-:Y:S01]  /*3d00*/  ISETP.GE.U32.AND P4, PT, R68, 0x7fffff89, PT ;  /* 0x7fffff894400780c */ /* 0x000fe20003f86070 */
[----:B------:R-:W-:Y:S01]  /*3d10*/  VIADD R68, R43, 0xffffffa5 ;  /* 0xffffffa52b447836 */ /* 0x000fe20000000000 */
[----:B------:R1:W-:Y:S01]  /*3d20*/  LDGSTS.E [R79+0x804c], desc[UR18][R142.64], !P5 ;  /* 0x0804c0008e4f7fae */ /* 0x0003e2000e9a1012 */
[----:B------:R-:W-:Y:S01]  /*3d30*/  IMAD.WIDE R136, R81, 0x4, R136 ;  /* 0x0000000451887825 */ /* 0x000fe200078e0288 */
[----:B------:R-:W-:Y:S02]  /*3d40*/  ISETP.GE.U32.AND P5, PT, R66, 0x7fffff88, PT ;  /* 0x7fffff884200780c */ /* 0x000fe40003fa6070 */
[----:B------:R1:W-:Y:S01]  /*3d50*/  LDGSTS.E [R79+0x8050], desc[UR18][R140.64], !P2 ;  /* 0x080500008c4f7fae */ /* 0x0003e2000d1a1012 */
[----:B------:R-:W-:-:S02]  /*3d60*/  VIADD R66, R43, 0xffffffa6 ;  /* 0xffffffa62b427836 */ /* 0x000fc40000000000 */
[----:B------:R-:W-:Y:S01]  /*3d70*/  IMAD.WIDE R134, R81, 0x4, R134 ;  /* 0x0000000451867825 */ /* 0x000fe200078e0286 */
[----:B------:R1:W-:Y:S01]  /*3d80*/  LDGSTS.E [R79+0x8054], desc[UR18][R138.64], !P1 ;  /* 0x080540008a4f7fae */ /* 0x0003e2000c9a1012 */
[----:B------:R-:W-:Y:S02]  /*3d90*/  ISETP.GE.U32.AND P1, PT, R68, 0x7fffff86, PT ;  /* 0x7fffff864400780c */ /* 0x000fe40003f26070 */
[----:B------:R-:W-:Y:S01]  /*3da0*/  ISETP.GE.U32.AND P2, PT, R66, 0x7fffff87, PT ;  /* 0x7fffff874200780c */ /* 0x000fe20003f46070 */
[----:B------:R-:W-:Y:S01]  /*3db0*/  VIADD R66, R43, 0xffffffa4 ;  /* 0xffffffa42b427836 */ /* 0x000fe20000000000 */
[----:B------:R1:W-:Y:S01]  /*3dc0*/  LDGSTS.E [R79+0x8058], desc[UR18][R136.64], !P3 ;  /* 0x08058000884f7fae */ /* 0x0003e2000d9a1012 */
[----:B------:R-:W-:-:S03]  /*3dd0*/  IMAD.WIDE R132, R81, 0x4, R132 ;  /* 0x0000000451847825 */ /* 0x000fc600078e0284 */
        /* <DEDUP_REMOVED lines=8> */
[----:B------:R1:W-:Y:S01]  /*3e60*/  LDGSTS.E [R79+0x8064], desc[UR18][R130.64], !P2 ;  /* 0x08064000824f7fae */ /* 0x0003e2000d1a1012 */
[----:B------:R-:W-:Y:S01]  /*3e70*/  VIADD R66, R43, 0xffffffa1 ;  /* 0xffffffa12b427836 */ /* 0x000fe20000000000 */
[----:B------:R-:W-:Y:S01]  /*3e80*/  ISETP.GE.U32.AND P5, PT, R68, 0x7fffff83, PT ;  /* 0x7fffff834400780c */ /* 0x000fe20003fa6070 */
[----:B------:R-:W-:Y:S01]  /*3e90*/  IMAD.WIDE R126, R81, 0x4, R126 ;  /* 0x00000004517e7825 */ /* 0x000fe200078e027e */
[----:B------:R1:W-:Y:S02]  /*3ea0*/  LDGSTS.E [R79+0x8068], desc[UR18][R128.64], !P1 ;  /* 0x08068000804f7fae */ /* 0x0003e4000c9a1012 */
[----:B------:R-:W-:Y:S01]  /*3eb0*/  ISETP.GE.U32.AND P2, PT, R66, 0x7fffff82, PT ;  /* 0x7fffff824200780c */ /* 0x000fe20003f46070 */
[----:B------:R-:W-:Y:S01]  /*3ec0*/  VIADD R147, R43, 0xffffffa0 ;  /* 0xffffffa02b937836 */ /* 0x000fe20000000000 */
[----:B------:R1:W-:Y:S01]  /*3ed0*/  LDGSTS.E [R79+0x806c], desc[UR18][R126.64], !P3 ;  /* 0x0806c0007e4f7fae */ /* 0x0003e2000d9a1012 */
[----:B------:R-:W-:-:S03]  /*3ee0*/  IMAD.WIDE R124, R81, 0x4, R124 ;  /* 0x00000004517c7825 */ /* 0x000fc600078e027c */
[----:B------:R-:W-:Y:S01]  /*3ef0*/  ISETP.GE.U32.AND P3, PT, R147, 0x7fffff81, PT ;  /* 0x7fffff819300780c */ /* 0x000fe20003f66070 */
[C---:B------:R-:W-:Y:S01]  /*3f00*/  IMAD.WIDE R122, R81.reuse, 0x4, R122 ;  /* 0x00000004517a7825 */ /* 0x040fe200078e027a */
[----:B------:R1:W-:Y:S01]  /*3f10*/  LDGSTS.E [R79+0x8070], desc[UR18][R124.64], !P4 ;  /* 0x080700007c4f7fae */ /* 0x0003e2000e1a1012 */
[----:B------:R-:W-:Y:S02]  /*3f20*/  ISETP.GE.AND P1, PT, R38, R147, PT ;  /* 0x000000932600720c */ /* 0x000fe40003f26270 */
[C---:B------:R-:W-:Y:S01]  /*3f30*/  IMAD.WIDE R120, R81.reuse, 0x4, R120 ;  /* 0x0000000451787825 */ /* 0x040fe200078e0278 */
[----:B------:R1:W-:Y:S01]  /*3f40*/  LDGSTS.E [R79+0x8074], desc[UR18][R122.64], !P5 ;  /* 0x080740007a4f7fae */ /* 0x0003e2000e9a1012 */
[----:B------:R-:W-:Y:S02]  /*3f50*/  ISETP.GT.AND P5, PT, R58, 0x7f, PT ;  /* 0x0000007f3a00780c */ /* 0x000fe40003fa4270 */
[----:B------:R-:W-:Y:S01]  /*3f60*/  IMAD.WIDE R82, R81, 0x4, R82 ;  /* 0x0000000451527825 */ /* 0x000fe200078e0252 */
[----:B------:R1:W-:Y:S01]  /*3f70*/  LDGSTS.E [R79+0x8078], desc[UR18][R120.64], !P2 ;  /* 0x08078000784f7fae */ /* 0x0003e2000d1a1012 */
[----:B------:R-:W-:-:S02]  /*3f80*/  SEL R74, RZ, 0x4, P1 ;  /* 0x00000004ff4a7807 */ /* 0x000fc40000800000 */
[C---:B------:R-:W-:Y:S01]  /*3f90*/  IMAD.WIDE R116, R3.reuse, 0x4, R116 ;  /* 0x0000000403747825 */ /* 0x040fe200078e0274 */
[----:B------:R-:W-:Y:S01]  /*3fa0*/  LDGSTS.E [R79+0x807c], desc[UR18][R82.64], !P3 ;  /* 0x0807c000524f7fae */ /* 0x000fe2000d9a1012 */
[----:B------:R-:W-:Y:S02]  /*3fb0*/  ISETP.NE.U32.AND P3, PT, R64, RZ, PT ;  /* 0x000000ff4000720c */ /* 0x000fe40003f65070 */
[C---:B------:R-:W-:Y:S01]  /*3fc0*/  IMAD.WIDE R114, R3.reuse, 0x4, R114 ;  /* 0x0000000403727825 */ /* 0x040fe200078e0272 */
[----:B------:R-:W0:Y:S03]  /*3fd0*/  LDGDEPBAR ;  /* 0x00000000000079af */ /* 0x000e260000000000 */
[----:B------:R-:W-:-:S04]  /*3fe0*/  IMAD.WIDE R112, R3, 0x4, R112 ;  /* 0x0000000403707825 */ /* 0x000fc800078e0270 */
        /* <DEDUP_REMOVED lines=19> */
[----:B------:R-:W-:Y:S01]  /*4120*/  LDGSTS.E [R62+0x18600], desc[UR18][R98.64], P3 ;  /* 0x18600000623e7fae */ /* 0x000fe200099a1012 */
[----:B------:R-:W-:-:S03]  /*4130*/  IMAD.WIDE R88, R3, 0x4, R88 ;  /* 0x0000000403587825 */ /* 0x000fc600078e0258 */
[----:B------:R-:W-:Y:S01]  /*4140*/  LDGSTS.E [R62+0x18a00], desc[UR18][R96.64], P3 ;  /* 0x18a00000603e7fae */ /* 0x000fe200099a1012 */
[----:B------:R-:W-:-:S03]  /*4150*/  IMAD.WIDE R90, R3, 0x4, R90 ;  /* 0x00000004035a7825 */ /* 0x000fc600078e025a */
[----:B------:R-:W-:Y:S01]  /*4160*/  LDGSTS.E [R62+0x18e00], desc[UR18][R84.64], P3 ;  /* 0x18e00000543e7fae */ /* 0x000fe200099a1012 */
[----:B------:R-:W-:-:S03]  /*4170*/  IMAD.WIDE R92, R3, 0x4, R92 ;  /* 0x00000004035c7825 */ /* 0x000fc600078e025c */
[----:B------:R-:W-:Y:S01]  /*4180*/  LDGSTS.E [R62+0x19200], desc[UR18][R86.64], P3 ;  /* 0x19200000563e7fae */ /* 0x000fe200099a1012 */
[C---:B------:R-:W-:Y:S02]  /*4190*/  VIADD R66, R43.reuse, 0xffffff9f ;  /* 0xffffff9f2b427836 */ /* 0x040fe40000000000 */
[C---:B------:R-:W-:Y:S01]  /*41a0*/  VIADD R64, R43.reuse, 0xffffff9b ;  /* 0xffffff9b2b407836 */ /* 0x040fe20000000000 */
[----:B------:R-:W-:Y:S01]  /*41b0*/  LDGSTS.E [R62+0x19600], desc[UR18][R88.64], P3 ;  /* 0x19600000583e7fae */ /* 0x000fe200099a1012 */
[C---:B------:R-:W-:Y:S01]  /*41c0*/  VIADD R68, R43.reuse, 0xffffff9d ;  /* 0xffffff9d2b447836 */ /* 0x040fe20000000000 */
[----:B------:R-:W-:Y:S01]  /*41d0*/  ISETP.GE.U32.AND P4, PT, R66, 0x7fffff80, PT ;  /* 0x7fffff804200780c */ /* 0x000fe20003f86070 */
[C---:B------:R-:W-:Y:S01]  /*41e0*/  VIADD R66, R43.reuse, 0xffffff9e ;  /* 0xffffff9e2b427836 */ /* 0x040fe20000000000 */
[----:B------:R-:W-:Y:S01]  /*41f0*/  LDGSTS.E [R62+0x19a00], desc[UR18][R90.64], P3 ;  /* 0x19a000005a3e7fae */ /* 0x000fe200099a1012 */
[----:B------:R-:W-:Y:S01]  /*4200*/  VIADD R72, R43, 0xffffff9c ;  /* 0xffffff9c2b487836 */ /* 0x000fe20000000000 */
[----:B------:R-:W-:Y:S01]  /*4210*/  ISETP.GE.U32.AND P1, PT, R68, 0x7fffff7e, PT ;  /* 0x7fffff7e4400780c */ /* 0x000fe20003f26070 */
[----:B--2---:R-:W-:Y:S01]  /*4220*/  IMAD.WIDE R94, R81, 0x4, R94 ;  /* 0x00000004515e7825 */ /* 0x004fe200078e025e */
[----:B------:R-:W-:Y:S01]  /*4230*/  LDGSTS.E [R62+0x19e00], desc[UR18][R92.64], P3 ;  /* 0x19e000005c3e7fae */ /* 0x000fe200099a1012 */
[----:B------:R-:W-:-:S02]  /*4240*/  ISETP.GE.U32.AND P2, PT, R66, 0x7fffff7f, PT ;  /* 0x7fffff7f4200780c */ /* 0x000fc40003f46070 */
[----:B------:R-:W-:Y:S01]  /*4250*/  ISETP.GE.U32.AND P3, PT, R64, 0x7fffff7c, PT ;  /* 0x7fffff7c4000780c */ /* 0x000fe20003f66070 */
[----:B------:R-:W0:Y:S01]  /*4260*/  LDGDEPBAR ;  /* 0x00000000000079af */ /* 0x000e220000000000 */
[----:B------:R-:W-:Y:S01]  /*4270*/  VIADD R64, R43, 0xffffff9a ;  /* 0xffffff9a2b407836 */ /* 0x000fe20000000000 */
[----:B------:R-:W-:Y:S01]  /*4280*/  SEL R66, R74, RZ, P5 ;  /* 0x000000ff4a427207 */ /* 0x000fe20002800000 */
[C---:B---3--:R-:W-:Y:S01]  /*4290*/  IMAD.WIDE R34, R81.reuse, 0x4, R34 ;  /* 0x0000000451227825 */ /* 0x048fe200078e0222 */
[----:B------:R-:W-:Y:S01]  /*42a0*/  BAR.SYNC.DEFER_BLOCKING 0x0 ;  /* 0x0000000000007b1d */ /* 0x000fe20000010000 */
[----:B------:R-:W-:Y:S02]  /*42b0*/  ISETP.GE.U32.AND P5, PT, R72, 0x7fffff7d, PT ;  /* 0x7fffff7d4800780c */ /* 0x000fe40003fa6070 */
[----:B------:R-:W-:Y:S01]  /*42c0*/  IMAD.WIDE R32, R81, 0x4, R32 ;  /* 0x0000000451207825 */ /* 0x000fe200078e0220 */
[----:B------:R-:W-:-:S03]  /*42d0*/  SHF.L.U64.HI R74, R3, 0x2, R76 ;  /* 0x00000002034a7819 */ /* 0x000fc6000001024c */
[----:B------:R-:W-:-:S04]  /*42e0*/  IMAD.WIDE R30, R81, 0x4, R30 ;  /* 0x00000004511e7825 */ /* 0x000fc800078e021e */
[----:B------:R-:W-:Y:S02]  /*42f0*/  VIADD R68, R43, 0xffffff98 ;  /* 0xffffff982b447836 */ /* 0x000fe40000000000 */
[----:B------:R-:W-:-:S04]  /*4300*/  IMAD.WIDE R28, R81, 0x4, R28 ;  /* 0x00000004511c7825 */ /* 0x000fc800078e021c */
[----:B------:R-:W-:-:S04]  /*4310*/  IMAD.WIDE R26, R81, 0x4, R26 ;  /* 0x00000004511a7825 */ /* 0x000fc800078e021a */
[----:B-1----:R-:W-:Y:S01]  /*4320*/  IMAD.WIDE R24, R81, 0x4, R24 ;  /* 0x0000000451187825 */ /* 0x002fe200078e0218 */
[----:B------:R-:W-:Y:S01]  /*4330*/  @!PT LDS RZ, [RZ] ;  /* 0x00000000fffff984 */ /* 0x000fe20000000800 */
[----:B------:R-:W-:Y:S01]  /*4340*/  @!PT LDS RZ, [RZ] ;  /* 0x00000000fffff984 */ /* 0x000fe20000000800 */
[----:B------:R-:W-:Y:S01]  /*4350*/  @!PT LDS RZ, [RZ] ;  /* 0x00000000fffff984 */ /* 0x000fe20000000800 */
[----:B------:R1:W-:Y:S01]  /*4360*/  LDGSTS.E [R79+0xc000], desc[UR18][R94.64], !P4 ;  /* 0x0c0000005e4f7fae */ /* 0x0003e2000e1a1012 */
[----:B------:R-:W-:Y:S02]  /*4370*/  ISETP.GE.U32.AND P4, PT, R64, 0x7fffff7b, PT ;  /* 0x7fffff7b4000780c */ /* 0x000fe40003f86070 */
[----:B------:R-:W-:Y:S01]  /*4380*/  VIADD R64, R43, 0xffffff99 ;  /* 0xffffff992b407836 */ /* 0x000fe20000000000 */
[----:B------:R2:W-:Y:S01]  /*4390*/  LDGSTS.E [R79+0xc004], desc[UR18][R34.64], !P2 ;  /* 0x0c004000224f7fae */ /* 0x0005e2000d1a1012 */
[----:B------:R-:W-:-:S03]  /*43a0*/  IMAD.WIDE R20, R81, 0x4, R20 ;  /* 0x0000000451147825 */ /* 0x000fc600078e0214 */
        /* <DEDUP_REMOVED lines=18> */
[----:B------:R-:W-:Y:S01]  /*44d0*/  ISETP.GE.U32.AND P2, PT, R64, 0x7fffff75, PT ;  /* 0x7fffff754000780c */ /* 0x000fe20003f46070 */
[----:B------:R1:W-:Y:S02]  /*44e0*/  LDGSTS.E [R79+0xc01c], desc[UR18][R20.64], !P1 ;  /* 0x0c01c000144f7fae */ /* 0x0003e4000c9a1012 */
[----:B------:R-:W-:-:S02]  /*44f0*/  VIADD R64, R43, 0xffffff93 ;  /* 0xffffff932b407836 */ /* 0x000fc40000000000 */
[----:B------:R1:W-:Y:S01]  /*4500*/  LDGSTS.E [R79+0xc020], desc[UR18][R14.64], !P5 ;  /* 0x0c0200000e4f7fae */ /* 0x0003e2000e9a1012 */
[----:B------:R-:W-:Y:S01]  /*4510*/  ISETP.GE.U32.AND P5, PT, R68, 0x7fffff73, PT ;  /* 0x7fffff734400780c */ /* 0x000fe20003fa6070 */
[----:B----4-:R-:W-:Y:S01]  /*4520*/  IMAD.WIDE R8, R81, 0x4, R8 ;  /* 0x0000000451087825 */ /* 0x010fe200078e0208 */
[----:B------:R-:W-:Y:S01]  /*4530*/  ISETP.GE.U32.AND P1, PT, R64, 0x7fffff74, PT ;  /* 0x7fffff744000780c */ /* 0x000fe20003f26070 */
[----:B------:R-:W-:Y:S02]  /*4540*/  LDGSTS.E [R79+0xc024], desc[UR18][R4.64], !P3 ;  /* 0x0c024000044f7fae */ /* 0x000fe4000d9a1012 */
[----:B------:R-:W-:Y:S02]  /*4550*/  VIADD R64, R43, 0xffffff91 ;  /* 0xffffff912b407836 */ /* 0x000fe40000000000 */
[----:B------:R-:W-:Y:S01]  /*4560*/  LDGSTS.E [R79+0xc028], desc[UR18][R6.64], !P4 ;  /* 0x0c028000064f7fae */ /* 0x000fe2000e1a1012 */
[----:B------:R-:W-:Y:S02]  /*4570*/  IMAD.WIDE R10, R81, 0x4, R10 ;  /* 0x00000004510a7825 */ /* 0x000fe400078e020a */
[----:B------:R-:W-:Y:S01]  /*4580*/  ISETP.GE.U32.AND P3, PT, R64, 0x7fffff72, PT ;  /* 0x7fffff724000780c */ /* 0x000fe20003f66070 */
[----:B------:R-:W-:Y:S01]  /*4590*/  LDGSTS.E [R79+0xc02c], desc[UR18][R8.64], !P2 ;  /* 0x0c02c000084f7fae */ /* 0x000fe2000d1a1012 */
[----:B------:R-:W-:-:S02]  /*45a0*/  VIADD R64, R43, 0xffffff90 ;  /* 0xffffff902b407836 */ /* 0x000fc40000000000 */
[----:B------:R-:W-:Y:S01]  /*45b0*/  VIADD R68, R43, 0xffffff8f ;  /* 0xffffff8f2b447836 */ /* 0x000fe20000000000 */
[----:B------:R-:W-:Y:S01]  /*45c0*/  LDGSTS.E [R79+0xc030], desc[UR18][R10.64], !P1 ;  /* 0x0c0300000a4f7fae */ /* 0x000fe2000c9a1012 */
[----:B------:R-:W-:Y:S01]  /*45d0*/  IMAD.WIDE R12, R81, 0x4, R12 ;  /* 0x00000004510c7825 */ /* 0x000fe200078e020c */
[----:B------:R-:W-:Y:S02]  /*45e0*/  ISETP.GE.U32.AND P4, PT, R64, 0x7fffff71, PT ;  /* 0x7fffff714000780c */ /* 0x000fe40003f86070 */
[----:B------:R-:W-:Y:S01]  /*45f0*/  ISETP.GE.U32.AND P2, PT, R68, 0x7fffff70, PT ;  /* 0x7fffff704400780c */ /* 0x000fe20003f46070 */
[----:B------:R-:W-:Y:S01]  /*4600*/  VIADD R64, R43, 0xffffff8e ;  /* 0xffffff8e2b407836 */ /* 0x000fe20000000000 */
[----:B------:R-:W-:Y:S01]  /*4610*/  LDGSTS.E [R79+0xc034], desc[UR18][R12.64], !P5 ;  /* 0x0c0340000c4f7fae */ /* 0x000fe2000e9a1012 */
[----:B------:R-:W-:-:S03]  /*4620*/  IMAD.WIDE R16, R81, 0x4, R16 ;  /* 0x0000000451107825 */ /* 0x000fc600078e0210 */
[----:B------:R-:W-:Y:S01]  /*4630*/  ISETP.GE.U32.AND P1, PT, R64, 0x7fffff6f, PT ;  /* 0x7fffff6f4000780c */ /* 0x000fe20003f26070 */
[----:B------:R-:W-:Y:S01]  /*4640*/  VIADD R64, R43, 0xffffff8d ;  /* 0xffffff8d2b407836 */ /* 0x000fe20000000000 */
[----:B------:R-:W-:Y:S01]  /*4650*/  LDGSTS.E [R79+0xc038], desc[UR18][R16.64], !P3 ;  /* 0x0c038000104f7fae */ /* 0x000fe2000d9a1012 */
[----:B-----5:R-:W-:-:S03]  /*4660*/  IMAD.WIDE R18, R81, 0x4, R18 ;  /* 0x0000000451127825 */ /* 0x020fc600078e0212 */
[----:B------:R-:W-:Y:S01]  /*4670*/  ISETP.GE.U32.AND P5, PT, R64, 0x7fffff6e, PT ;  /* 0x7fffff6e4000780c */ /* 0x000fe20003fa6070 */
[C---:B------:R-:W-:Y:S01]  /*4680*/  VIADD R64, R43.reuse, 0xffffff8b ;  /* 0xffffff8b2b407836 */ /* 0x040fe20000000000 */
[----:B------:R-:W-:Y:S01]  /*4690*/  LDGSTS.E [R79+0xc03c], desc[UR18][R18.64], !P4 ;  /* 0x0c03c000124f7fae */ /* 0x000fe2000e1a1012 */
[----:B------:R-:W-:Y:S02]  /*46a0*/  VIADD R68, R43, 0xffffff8c ;  /* 0xffffff8c2b447836 */ /* 0x000fe40000000000 */
[----:B------:R-:W-:Y:S01]  /*46b0*/  IMAD.WIDE R22, R81, 0x4, R22 ;  /* 0x0000000451167825 */ /* 0x000fe200078e0216 */
[----:B------:R-:W-:Y:S02]  /*46c0*/  ISETP.GE.U32.AND P4, PT, R64, 0x7fffff6c, PT ;  /* 0x7fffff6c4000780c */ /* 0x000fe40003f86070 */
[----:B------:R-:W-:Y:S01]  /*46d0*/  ISETP.GE.U32.AND P3, PT, R68, 0x7fffff6d, PT ;  /* 0x7fffff6d4400780c */ /* 0x000fe20003f66070 */
[----:B------:R-:W-:Y:S01]  /*46e0*/  VIADD R64, R43, 0xffffff8a ;  /* 0xffffff8a2b407836 */ /* 0x000fe20000000000 */
[----:B------:R-:W-:Y:S01]  /*46f0*/  LDGSTS.E [R79+0xc040], desc[UR18][R22.64], !P2 ;  /* 0x0c040000164f7fae */ /* 0x000fe2000d1a1012 */
[----:B------:R-:W-:-:S03]  /*4700*/  IMAD.WIDE R118, R81, 0x4, R118 ;  /* 0x0000000451767825 */ /* 0x000fc600078e0276 */
[----:B------:R-:W-:Y:S01]  /*4710*/  ISETP.GE.U32.AND P2, PT, R64, 0x7fffff6b, PT ;  /* 0x7fffff6b4000780c */ /* 0x000fe20003f46070 */
[----:B------:R-:W-:Y:S01]  /*4720*/  IMAD.WIDE R144, R81, 0x4, R144 ;  /* 0x0000000451907825 */ /* 0x000fe200078e0290 */
[----:B------:R-:W-:Y:S03]  /*4730*/  LDGSTS.E [R79+0xc044], desc[UR18][R118.64], !P1 ;  /* 0x0c044000764f7fae */ /* 0x000fe6000c9a1012 */
[C---:B------:R-:W-:Y:S01]  /*4740*/  VIADD R64, R43.reuse, 0xffffff88 ;  /* 0xffffff882b407836 */ /* 0x040fe20000000000 */
[----:B------:R-:W-:Y:S01]  /*4750*/  LDGSTS.E [R79+0xc048], desc[UR18][R144.64], !P5 ;  /* 0x0c048000904f7fae */ /* 0x000fe2000e9a1012 */
[----:B------:R-:W-:Y:S02]  /*4760*/  VIADD R68, R43, 0xffffff89 ;  /* 0xffffff892b447836 */ /* 0x000fe40000000000 */
[----:B------:R-:W-:Y:S01]  /*4770*/  IMAD.WIDE R142, R81, 0x4, R142 ;  /* 0x00000004518e7825 */ /* 0x000fe200078e028e */
[----:B------:R-:W-:-:S02]  /*4780*/  ISETP.GE.U32.AND P5, PT, R64, 0x7fffff69, PT ;  /* 0x7fffff694000780c */ /* 0x000fc40003fa6070 */
        /* <DEDUP_REMOVED lines=29> */
[C---:B------:R-:W-:Y:S01]  /*4960*/  IMAD.WIDE R126, R81.reuse, 0x4, R126 ;  /* 0x00000004517e7825 */ /* 0x040fe200078e027e */
[----:B------:R-:W-:Y:S03]  /*4970*/  LDGSTS.E [R79+0xc068], desc[UR18][R128.64], !P2 ;  /* 0x0c068000804f7fae */ /* 0x000fe6000d1a1012 */
[----:B------:R-:W-:Y:S01]  /*4980*/  IMAD.WIDE R124, R81, 0x4, R124 ;  /* 0x00000004517c7825 */ /* 0x000fe200078e027c */
[----:B------:R-:W-:Y:S03]  /*4990*/  LDGSTS.E [R79+0xc06c], desc[UR18][R126.64], !P1 ;  /* 0x0c06c0007e4f7fae */ /* 0x000fe6000c9a1012 */
[----:B------:R-:W-:Y:S01]  /*49a0*/  VIADD R147, R43, 0xffffff80 ;  /* 0xffffff802b937836 */ /* 0x000fe20000000000 */
[----:B------:R-:W-:Y:S01]  /*49b0*/  LDGSTS.E [R79+0xc070], desc[UR18][R124.64], !P5 ;  /* 0x0c0700007c4f7fae */ /* 0x000fe2000e9a1012 */
[----:B------:R-:W-:-:S03]  /*49c0*/  IMAD.WIDE R122, R81, 0x4, R122 ;  /* 0x00000004517a7825 */ /* 0x000fc600078e027a */
[----:B------:R-:W-:Y:S01]  /*49d0*/  ISETP.GE.U32.AND P2, PT, R147, 0x7fffff61, PT ;  /* 0x7fffff619300780c */ /* 0x000fe20003f46070 */
[C---:B------:R-:W-:Y:S01]  /*49e0*/  IMAD.WIDE R120, R81.reuse, 0x4, R120 ;  /* 0x0000000451787825 */ /* 0x040fe200078e0278 */
[----:B------:R-:W-:Y:S01]  /*49f0*/  LDGSTS.E [R79+0xc074], desc[UR18][R122.64], !P3 ;  /* 0x0c0740007a4f7fae */ /* 0x000fe2000d9a1012 */
[----:B------:R-:W-:Y:S02]  /*4a00*/  ISETP.GE.AND P1, PT, R38, R147, PT ;  /* 0x000000932600720c */ /* 0x000fe40003f26270 */
[----:B------:R-:W-:Y:S01]  /*4a10*/  IMAD.WIDE R162, R81, 0x4, R82 ;  /* 0x0000000451a27825 */ /* 0x000fe200078e0252 */
[----:B------:R-:W-:Y:S01]  /*4a20*/  LDGSTS.E [R79+0xc078], desc[UR18][R120.64], !P4 ;  /* 0x0c078000784f7fae */ /* 0x000fe2000e1a1012 */
[----:B------:R-:W-:Y:S02]  /*4a30*/  ISETP.NE.U32.AND P4, PT, R66, RZ, PT ;  /* 0x000000ff4200720c */ /* 0x000fe40003f85070 */
[----:B------:R-:W-:-:S04]  /*4a40*/  IMAD.WIDE R116, R3, 0x4, R116 ;  /* 0x0000000403747825 */ /* 0x000fc800078e0274 */
[C---:B------:R-:W-:Y:S01]  /*4a50*/  IMAD.WIDE R114, R3.reuse, 0x4, R114 ;  /* 0x0000000403727825 */ /* 0x040fe200078e0272 */
[----:B------:R-:W-:Y:S03]  /*4a60*/  LDGSTS.E [R79+0xc07c], desc[UR18][R162.64], !P2 ;  /* 0x0c07c000a24f7fae */ /* 0x000fe6000d1a1012 */
[C---:B------:R-:W-:Y:S01]  /*4a70*/  IMAD.WIDE R112, R3.reuse, 0x4, R112 ;  /* 0x0000000403707825 */ /* 0x040fe200078e0270 */
[----:B------:R-:W0:Y:S03]  /*4a80*/  LDGDEPBAR ;  /* 0x00000000000079af */ /* 0x000e260000000000 */
[C---:B------:R-:W-:Y:S01]  /*4a90*/  IMAD.WIDE R110, R3.reuse, 0x4, R110 ;  /* 0x00000004036e7825 */ /* 0x040fe200078e026e */
[----:B------:R-:W-:Y:S03]  /*4aa0*/  LDGSTS.E [R60+0x1a000], desc[UR18][R116.64], P4 ;  /* 0x1a000000743c7fae */ /* 0x000fe6000a1a1012 */
        /* <DEDUP_REMOVED lines=22> */
[----:B------:R-:W-:Y:S01]  /*4c10*/  IMAD.WIDE R176, R3, 0x4, R92 ;  /* 0x0000000403b07825 */ /* 0x000fe200078e025c */
[----:B------:R-:W-:Y:S03]  /*4c20*/  LDGSTS.E [R62+0x1b200], desc[UR18][R158.64], P4 ;  /* 0x1b2000009e3e7fae */ /* 0x000fe6000a1a1012 */
[C---:B------:R-:W-:Y:S01]  /*4c30*/  VIADD R64, R43.reuse, 0xffffff7f ;  /* 0xffffff7f2b407836 */ /* 0x040fe20000000000 */
[----:B------:R-:W-:Y:S01]  /*4c40*/  LDGSTS.E [R62+0x1b600], desc[UR18][R168.64], P4 ;  /* 0x1b600000a83e7fae */ /* 0x000fe2000a1a1012 */
[----:B------:R-:W-:-:S02]  /*4c50*/  VIADD R68, R43, 0xffffff7e ;  /* 0xffffff7e2b447836 */ /* 0x000fc40000000000 */
[C---:B-1----:R-:W-:Y:S01]  /*4c60*/  IMAD.WIDE R94, R81.reuse, 0x4, R94 ;  /* 0x00000004515e7825 */ /* 0x042fe200078e025e */
[----:B------:R-:W-:Y:S01]  /*4c70*/  LDGSTS.E [R62+0x1ba00], desc[UR18][R172.64], P4 ;  /* 0x1ba00000ac3e7fae */ /* 0x000fe2000a1a1012 */
[----:B------:R-:W-:Y:S02]  /*4c80*/  ISETP.GE.U32.AND P5, PT, R64, 0x7fffff60, PT ;  /* 0x7fffff604000780c */ /* 0x000fe40003fa6070 */
[----:B------:R-:W-:Y:S01]  /*4c90*/  ISETP.GE.U32.AND P3, PT, R68, 0x7fffff5f, PT ;  /* 0x7fffff5f4400780c */ /* 0x000fe20003f66070 */
[----:B------:R-:W-:Y:S01]  /*4ca0*/  LDGSTS.E [R62+0x1be00], desc[UR18][R176.64], P4 ;  /* 0x1be00000b03e7fae */ /* 0x000fe2000a1a1012 */
[C---:B------:R-:W-:Y:S01]  /*4cb0*/  IMAD.SHL.U32 R64, R81.reuse, 0x4, RZ ;  /* 0x0000000451407824 */ /* 0x040fe200078e00ff */
[----:B------:R-:W-:Y:S01]  /*4cc0*/  SHF.R.S32.HI R68, RZ, 0x1f, R81 ;  /* 0x0000001fff447819 */ /* 0x000fe20000011451 */
[C---:B--2---:R-:W-:Y:S01]  /*4cd0*/  IMAD.WIDE R34, R81.reuse, 0x4, R34 ;  /* 0x0000000451227825 */ /* 0x044fe200078e0222 */
[----:B------:R-:W0:Y:S02]  /*4ce0*/  LDGDEPBAR ;  /* 0x00000000000079af */ /* 0x000e240000000000 */
[C---:B------:R-:W-:Y:S01]  /*4cf0*/  SHF.L.U64.HI R66, R81.reuse, 0x2, R68 ;  /* 0x0000000251427819 */ /* 0x040fe20000010244 */
[----:B---3--:R-:W-:Y:S01]  /*4d00*/  IMAD.WIDE R32, R81, 0x4, R32 ;  /* 0x0000000451207825 */ /* 0x008fe200078e0220 */
[----:B------:R-:W-:Y:S01]  /*4d10*/  BAR.SYNC.DEFER_BLOCKING 0x0 ;  /* 0x0000000000007b1d */ /* 0x000fe20000010000 */
[----:B------:R-:W-:-:S02]  /*4d20*/  IADD3 R82, P2, PT, R94, R64, RZ ;  /* 0x000000405e527210 */ /* 0x000fc40007f5e0ff */
[----:B------:R-:W-:Y:S02]  /*4d30*/  VIADD R72, R43, 0xffffff7d ;  /* 0xffffff7d2b487836 */ /* 0x000fe40000000000 */
[----:B------:R-:W-:-:S03]  /*4d40*/  IMAD.WIDE R30, R81, 0x4, R30 ;  /* 0x00000004511e7825 */ /* 0x000fc600078e021e */
[----:B------:R-:W-:Y:S01]  /*4d50*/  ISETP.GE.U32.AND P4, PT, R72, 0x7fffff5e, PT ;  /* 0x7fffff5e4800780c */ /* 0x000fe20003f86070 */
[----:B------:R-:W-:Y:S02]  /*4d60*/  VIADD R72, R43, 0xffffff7c ;  /* 0xffffff7c2b487836 */ /* 0x000fe40000000000 */
[----:B------:R-:W-:-:S04]  /*4d70*/  IMAD.WIDE R28, R81, 0x4, R28 ;  /* 0x00000004511c7825 */ /* 0x000fc800078e021c */
[----:B------:R-:W-:Y:S01]  /*4d80*/  IMAD.X R83, R95, 0x1, R66, P2 ;  /* 0x000000015f537824 */ /* 0x000fe200010e0642 */
[----:B------:R-:W-:Y:S01]  /*4d90*/  ISETP.GE.U32.AND P2, PT, R72, 0x7fffff5d, PT ;  /* 0x7fffff5d4800780c */ /* 0x000fe20003f46070 */
[----:B------:R-:W-:Y:S02]  /*4da0*/  VIADD R72, R43, 0xffffff7b ;  /* 0xffffff7b2b487836 */ /* 0x000fe40000000000 */
[----:B------:R-:W-:-:S04]  /*4db0*/  IMAD.WIDE R26, R81, 0x4, R26 ;  /* 0x00000004511a7825 */ /* 0x000fc800078e021a */
[C---:B------:R-:W-:Y:S01]  /*4dc0*/  IMAD.WIDE R24, R81.reuse, 0x4, R24 ;  /* 0x0000000451187825 */ /* 0x040fe200078e0218 */
[----:B------:R-:W-:Y:S01]  /*4dd0*/  @!PT LDS RZ, [RZ] ;  /* 0x00000000fffff984 */ /* 0x000fe20000000800 */
[----:B------:R-:W-:Y:S01]  /*4de0*/  @!PT LDS RZ, [RZ] ;  /* 0x00000000fffff984 */ /* 0x000fe20000000800 */
[----:B------:R-:W-:Y:S01]  /*4df0*/  @!PT LDS RZ, [RZ] ;  /* 0x00000000fffff984 */ /* 0x000fe20000000800 */
[----:B------:R-:W-:Y:S01]  /*4e00*/  LDGSTS.E [R79+0x10000], desc[UR18][R94.64], !P5 ;  /* 0x100000005e4f7fae */ /* 0x000fe2000e9a1012 */
[-C--:B------:R-:W-:Y:S02]  /*4e10*/  IADD3 R84, P5, PT, R34, R64.reuse, RZ ;  /* 0x0000004022547210 */ /* 0x080fe40007fbe0ff */
[----:B------:R-:W-:Y:S01]  /*4e20*/  IMAD.WIDE R20, R81, 0x4, R20 ;  /* 0x0000000451147825 */ /* 0x000fe200078e0214 */
[----:B------:R1:W-:Y:S01]  /*4e30*/  LDGSTS.E [R79+0x10004], desc[UR18][R34.64], !P3 ;  /* 0x10004000224f7fae */ /* 0x0003e2000d9a1012 */
[----:B------:R-:W-:Y:S02]  /*4e40*/  ISETP.GE.U32.AND P3, PT, R72, 0x7fffff5c, PT ;  /* 0x7fffff5c4800780c */ /* 0x000fe40003f66070 */
[----:B------:R-:W-:Y:S01]  /*4e50*/  IMAD.X R85, R35, 0x1, R66, P5 ;  /* 0x0000000123557824 */ /* 0x000fe200028e0642 */
[----:B------:R-:W-:Y:S01]  /*4e60*/  IADD3 R86, P5, PT, R32, R64, RZ ;  /* 0x0000004020567210 */ /* 0x000fe20007fbe0ff */
[----:B------:R-:W-:Y:S01]  /*4e70*/  VIADD R72, R43, 0xffffff7a ;  /* 0xffffff7a2b487836 */ /* 0x000fe20000000000 */
[----:B------:R2:W-:Y:S01]  /*4e80*/  LDGSTS.E [R79+0x10008], desc[UR18][R32.64], !P4 ;  /* 0x10008000204f7fae */ /* 0x0005e2000e1a1012 */
[----:B------:R-:W-:-:S03]  /*4e90*/  IMAD.WIDE R14, R81, 0x4, R14 ;  /* 0x00000004510e7825 */ /* 0x000fc600078e020e */
[----:B------:R-:W-:Y:S01]  /*4ea0*/  ISETP.GE.U32.AND P4, PT, R72, 0x7fffff5b, PT ;  /* 0x7fffff5b4800780c */ /* 0x000fe20003f86070 */
[--C-:B------:R-:W-:Y:S01]  /*4eb0*/  IMAD.X R87, R33, 0x1, R66.reuse, P5 ;  /* 0x0000000121577824 */ /* 0x100fe200028e0642 */
[-C--:B------:R-:W-:Y:S01]  /*4ec0*/  IADD3 R88, P5, PT, R30, R64.reuse, RZ ;  /* 0x000000401e587210 */ /* 0x080fe20007fbe0ff */
[C---:B------:R-:W-:Y:S01]  /*4ed0*/  VIADD R72, R43.reuse, 0xffffff79 ;  /* 0xffffff792b487836 */ /* 0x040fe20000000000 */
[----:B------:R3:W-:Y:S01]  /*4ee0*/  LDGSTS.E [R79+0x1000c], desc[UR18][R30.64], !P2 ;  /* 0x1000c0001e4f7fae */ /* 0x0007e2000d1a1012 */
[----:B-1----:R-:W-:Y:S02]  /*4ef0*/  VIADD R34, R43, 0xffffff78 ;  /* 0xffffff782b227836 */ /* 0x002fe40000000000 */
[--C-:B------:R-:W-:Y:S01]  /*4f00*/  IMAD.X R89, R31, 0x1, R66.reuse, P5 ;  /* 0x000000011f597824 */ /* 0x100fe200028e0642 */
[-C--:B------:R-:W-:Y:S01]  /*4f10*/  IADD3 R90, P5, PT, R28, R64.reuse, RZ ;  /* 0x000000401c5a7210 */ /* 0x080fe20007fbe0ff */
[----:B------:R1:W-:Y:S01]  /*4f20*/  LDGSTS.E [R79+0x10010], desc[UR18][R28.64], !P3 ;  /* 0x100100001c4f7fae */ /* 0x0003e2000d9a1012 */
[----:B------:R-:W-:Y:S01]  /*4f30*/  ISETP.GE.U32.AND P2, PT, R72, 0x7fffff5a, PT ;  /* 0x7fffff5a4800780c */ /* 0x000fe20003f46070 */
[----:B--2---:R-:W-:Y:S01]  /*4f40*/  VIADD R32, R43, 0xffffff77 ;  /* 0xffffff772b207836 */ /* 0x004fe20000000000 */
[----:B------:R-:W-:Y:S01]  /*4f50*/  ISETP.GE.U32.AND P3, PT, R34, 0x7fffff59, PT ;  /* 0x7fffff592200780c */ /* 0x000fe20003f66070 */
[----:B------:R-:W-:Y:S01]  /*4f60*/  IMAD.X R91, R29, 0x1, R66, P5 ;  /* 0x000000011d5b7824 */ /* 0x000fe200028e0642 */
[----:B------:R-:W-:Y:S01]  /*4f70*/  IADD3 R92, P5, PT, R26, R64, RZ ;  /* 0x000000401a5c7210 */ /* 0x000fe20007fbe0ff */
[----:B------:R-:W-:Y:S01]  /*4f80*/  IMAD.WIDE R4, R81, 0x4, R4 ;  /* 0x0000000451047825 */ /* 0x000fe200078e0204 */
[----:B------:R2:W-:Y:S01]  /*4f90*/  LDGSTS.E [R79+0x10014], desc[UR18][R26.64], !P4 ;  /* 0x100140001a4f7fae */ /* 0x0005e2000e1a1012 */
[----:B------:R-:W-:-:S02]  /*4fa0*/  ISETP.GE.U32.AND P4, PT, R32, 0x7fffff58, PT ;  /* 0x7fffff582000780c */ /* 0x000fc40003f86070 */
[----:B------:R-:W-:Y:S01]  /*4fb0*/  IMAD.X R93, R27, 0x1, R66, P5 ;  /* 0x000000011b5d7824 */ /* 0x000fe200028e0642 */
[-C--:B------:R-:W-:Y:S01]  /*4fc0*/  IADD3 R94, P5, PT, R24, R64.reuse, RZ ;  /* 0x00000040185e7210 */ /* 0x080fe20007fbe0ff */
[----:B---3--:R-:W-:Y:S02]  /*4fd0*/  VIADD R30, R43, 0xffffff76 ;  /* 0xffffff762b1e7836 */ /* 0x008fe40000000000 */
[----:B------:R3:W-:Y:S01]  /*4fe0*/  LDGSTS.E [R79+0x10018], desc[UR18][R24.64], !P2 ;  /* 0x10018000184f7fae */ /* 0x0007e2000d1a1012 */
[----:B------:R-:W-:Y:S02]  /*4ff0*/  IMAD.WIDE R6, R81, 0x4, R6 ;  /* 0x0000000451067825 */ /* 0x000fe400078e0206 */
[----:B------:R-:W-:Y:S01]  /*5000*/  ISETP.GE.U32.AND P2, PT, R30, 0x7fffff57, PT ;  /* 0x7fffff571e00780c */ /* 0x000fe20003f46070 */
[----:B------:R4:W-:Y:S01]  /*5010*/  LDGSTS.E [R79+0x1001c], desc[UR18][R20.64], !P3 ;  /* 0x1001c000144f7fae */ /* 0x0009e2000d9a1012 */
[----:B------:R-:W-:Y:S01]  /*5020*/  IMAD.X R95, R25, 0x1, R66, P5 ;  /* 0x00000001195f7824 */ /* 0x000fe200028e0642 */
[----:B------:R-:W-:Y:S01]  /*5030*/  IADD3 R96, P5, PT, R20, R64, RZ ;  /* 0x0000004014607210 */ /* 0x000fe20007fbe0ff */
[----:B-1----:R-:W-:Y:S01]  /*5040*/  VIADD R28, R43, 0xffffff75 ;  /* 0xffffff752b1c7836 */ /* 0x002fe20000000000 */
[----:B------:R1:W-:Y:S01]  /*5050*/  LDGSTS.E [R79+0x10020], desc[UR18][R14.64], !P4 ;  /* 0x100200000e4f7fae */ /* 0x0003e2000e1a1012 */
[----:B------:R-:W-:-:S03]  /*5060*/  IMAD.WIDE R8, R81, 0x4, R8 ;  /* 0x0000000451087825 */ /* 0x000fc600078e0208 */
[----:B------:R-:W-:Y:S01]  /*5070*/  ISETP.GE.U32.AND P3, PT, R28, 0x7fffff56, PT ;  /* 0x7fffff561c00780c */ /* 0x000fe20003f66070 */
[--C-:B------:R-:W-:Y:S01]  /*5080*/  IMAD.X R97, R21, 0x1, R66.reuse, P5 ;  /* 0x0000000115617824 */ /* 0x100fe200028e0642 */
[-C--:B------:R-:W-:Y:S01]  /*5090*/  IADD3 R98, P5, PT, R14, R64.reuse, RZ ;  /* 0x000000400e627210 */ /* 0x080fe20007fbe0ff */
[C---:B--2---:R-:W-:Y:S01]  /*50a0*/  VIADD R26, R43.reuse, 0xffffff74 ;  /* 0xffffff742b1a7836 */ /* 0x044fe20000000000 */
[----:B------:R2:W-:Y:S01]  /*50b0*/  LDGSTS.E [R79+0x10024], desc[UR18][R4.64], !P2 ;  /* 0x10024000044f7fae */ /* 0x0005e2000d1a1012 */
[----:B---3--:R-:W-:Y:S02]  /*50c0*/  VIADD R24, R43, 0xffffff73 ;  /* 0xffffff732b187836 */ /* 0x008fe40000000000 */
[----:B------:R-:W-:Y:S01]  /*50d0*/  IMAD.X R99, R15, 0x1, R66, P5 ;  /* 0x000000010f637824 */ /* 0x000fe200028e0642 */
[----:B------:R-:W-:Y:S01]  /*50e0*/  IADD3 R148, P5, PT, R4, R64, RZ ;  /* 0x0000004004947210 */ /* 0x000fe20007fbe0ff */
[----:B------:R-:W-:Y:S01]  /*50f0*/  IMAD.WIDE R10, R81, 0x4, R10 ;  /* 0x00000004510a7825 */ /* 0x000fe200078e020a */
[----:B------:R-:W-:-:S02]  /*5100*/  ISETP.GE.U32.AND P4, PT, R26, 0x7fffff55, PT ;  /* 0x7fffff551a00780c */ /* 0x000fc40003f86070 */
[----:B------:R-:W-:Y:S01]  /*5110*/  ISETP.GE.U32.AND P2, PT, R24, 0x7fffff54, PT ;  /* 0x7fffff541800780c */ /* 0x000fe20003f46070 */
[----:B------:R-:W-:Y:S01]  /*5120*/  IMAD.X R149, R5, 0x1, R66, P5 ;  /* 0x0000000105957824 */ /* 0x000fe200028e0642 */
[----:B------:R-:W-:Y:S01]  /*5130*/  IADD3 R152, P5, PT, R6, R64, RZ ;  /* 0x0000004006987210 */ /* 0x000fe20007fbe0ff */
[----:B----4-:R-:W-:Y:S01]  /*5140*/  VIADD R20, R43, 0xffffff72 ;  /* 0xffffff722b147836 */ /* 0x010fe20000000000 */
[----:B------:R3:W-:Y:S01]  /*5150*/  LDGSTS.E [R79+0x10028], desc[UR18][R6.64], !P3 ;  /* 0x10028000064f7fae */ /* 0x0007e2000d9a1012 */
[----:B------:R-:W-:-:S03]  /*5160*/  IMAD.WIDE R12, R81, 0x4, R12 ;  /* 0x00000004510c7825 */ /* 0x000fc600078e020c */
[----:B------:R-:W-:Y:S01]  /*5170*/  ISETP.GE.U32.AND P3, PT, R20, 0x7fffff53, PT ;  /* 0x7fffff531400780c */ /* 0x000fe20003f66070 */
[--C-:B------:R-:W-:Y:S01]  /*5180*/  IMAD.X R153, R7, 0x1, R66.reuse, P5 ;  /* 0x0000000107997824 */ /* 0x100fe200028e0642 */
[-C--:B------:R-:W-:Y:S01]  /*5190*/  IADD3 R156, P5, PT, R8, R64.reuse, RZ ;  /* 0x00000040089c7210 */ /* 0x080fe20007fbe0ff */
[C---:B-1----:R-:W-:Y:S01]  /*51a0*/  VIADD R14, R43.reuse, 0xffffff71 ;  /* 0xffffff712b0e7836 */ /* 0x042fe20000000000 */
[----:B------:R1:W-:Y:S01]  /*51b0*/  LDGSTS.E [R79+0x1002c], desc[UR18][R8.64], !P4 ;  /* 0x1002c000084f7fae */ /* 0x0003e2000e1a1012 */
[----:B--2---:R-:W-:Y:S02]  /*51c0*/  VIADD R4, R43, 0xffffff70 ;  /* 0xffffff702b047836 */ /* 0x004fe40000000000 */
[----:B------:R-:W-:Y:S01]  /*51d0*/  IMAD.X R157, R9, 0x1, R66, P5 ;  /* 0x00000001099d7824 */ /* 0x000fe200028e0642 */
[-C--:B------:R-:W-:Y:S01]  /*51e0*/  IADD3 R160, P5, PT, R10, R64.reuse, RZ ;  /* 0x000000400aa07210 */ /* 0x080fe20007fbe0ff */
[----:B------:R-:W-:Y:S01]  /*51f0*/  IMAD.WIDE R16, R81, 0x4, R16 ;  /* 0x0000000451107825 */ /* 0x000fe200078e0210 */
[----:B------:R-:W-:Y:S01]  /*5200*/  ISETP.GE.U32.AND P4, PT, R14, 0x7fffff52, PT ;  /* 0x7fffff520e00780c */ /* 0x000fe20003f86070 */
[----:B------:R2:W-:Y:S01]  /*5210*/  LDGSTS.E [R79+0x10030], desc[UR18][R10.64], !P2 ;  /* 0x100300000a4f7fae */ /* 0x0005e2000d1a1012 */
[----:B------:R-:W-:Y:S01]  /*5220*/  ISETP.GE.U32.AND P2, PT, R4, 0x7fffff51, PT ;  /* 0x7fffff510400780c */ /* 0x000fe20003f46070 */
[----:B------:R-:W-:Y:S01]  /*5230*/  IMAD.X R161, R11, 0x1, R66, P5 ;  /* 0x000000010ba17824 */ /* 0x000fe200028e0642 */
[----:B------:R-:W-:Y:S01]  /*5240*/  IADD3 R164, P5, PT, R12, R64, RZ ;  /* 0x000000400ca47210 */ /* 0x000fe20007fbe0ff */
[----:B------:R-:W-:Y:S01]  /*5250*/  VIADD R4, R43, 0xffffff6f ;  /* 0xffffff6f2b047836 */ /* 0x000fe20000000000 */
[----:B------:R4:W-:Y:S01]  /*5260*/  LDGSTS.E [R79+0x10034], desc[UR18][R12.64], !P3 ;  /* 0x100340000c4f7fae */ /* 0x0009e2000d9a1012 */
[----:B------:R-:W-:-:S03]  /*5270*/  IMAD.WIDE R18, R81, 0x4, R18 ;  /* 0x0000000451127825 */ /* 0x000fc600078e0212 */
[----:B------:R-:W-:Y:S01]  /*5280*/  ISETP.GE.U32.AND P3, PT, R4, 0x7fffff50, PT ;  /* 0x7fffff500400780c */ /* 0x000fe20003f66070 */
[----:B------:R-:W-:Y:S01]  /*5290*/  IMAD.X R165, R13, 0x1, R66, P5 ;  /* 0x000000010da57824 */ /* 0x000fe200028e0642 */
[----:B------:R-:W-:Y:S01]  /*52a0*/  IADD3 R166, P5, PT, R16, R64, RZ ;  /* 0x0000004010a67210 */ /* 0x000fe20007fbe0ff */
[----:B------:R-:W-:Y:S01]  /*52b0*/  VIADD R4, R43, 0xffffff6e ;  /* 0xffffff6e2b047836 */ /* 0x000fe20000000000 */
[----:B------:R-:W-:Y:S01]  /*52c0*/  LDGSTS.E [R79+0x10038], desc[UR18][R16.64], !P4 ;  /* 0x10038000104f7fae */ /* 0x000fe2000e1a1012 */
[----:B------:R-:W-:-:S03]  /*52d0*/  IMAD.WIDE R22, R81, 0x4, R22 ;  /* 0x0000000451167825 */ /* 0x000fc600078e0216 */
[----:B------:R-:W-:Y:S01]  /*52e0*/  ISETP.GE.U32.AND P4, PT, R4, 0x7fffff4f, PT ;  /* 0x7fffff4f0400780c */ /* 0x000fe20003f86070 */
[----:B------:R-:W-:Y:S01]  /*52f0*/  IMAD.X R167, R17, 0x1, R66, P5 ;  /* 0x0000000111a77824 */ /* 0x000fe200028e0642 */
[----:B------:R-:W-:Y:S01]  /*5300*/  IADD3 R170, P5, PT, R18, R64, RZ ;  /* 0x0000004012aa7210 */ /* 0x000fe20007fbe0ff */
[----:B---3--:R-:W-:Y:S01]  /*5310*/  VIADD R6, R43, 0xffffff6d ;  /* 0xffffff6d2b067836 */ /* 0x008fe20000000000 */
[----:B------:R-:W-:Y:S01]  /*5320*/  LDGSTS.E [R79+0x1003c], desc[UR18][R18.64], !P2 ;  /* 0x1003c000124f7fae */ /* 0x000fe2000d1a1012 */
[----:B------:R-:W-:-:S03]  /*5330*/  IMAD.WIDE R4, R81, 0x4, R118 ;  /* 0x0000000451047825 */ /* 0x000fc600078e0276 */
[----:B------:R-:W-:Y:S01]  /*5340*/  ISETP.GE.U32.AND P2, PT, R6, 0x7fffff4e, PT ;  /* 0x7fffff4e0600780c */ /* 0x000fe20003f46070 */
[----:B------:R-:W-:Y:S01]  /*5350*/  IMAD.X R171, R19, 0x1, R66, P5 ;  /* 0x0000000113ab7824 */ /* 0x000fe200028e0642 */
[----:B------:R-:W-:Y:S01]  /*5360*/  IADD3 R174, P5, PT, R22, R64, RZ ;  /* 0x0000004016ae7210 */ /* 0x000fe20007fbe0ff */
[----:B-1----:R-:W-:Y:S01]  /*5370*/  VIADD R8, R43, 0xffffff6c ;  /* 0xffffff6c2b087836 */ /* 0x002fe20000000000 */
[----:B------:R-:W-:Y:S01]  /*5380*/  LDGSTS.E [R79+0x10040], desc[UR18][R22.64], !P3 ;  /* 0x10040000164f7fae */ /* 0x000fe2000d9a1012 */
[----:B------:R-:W-:-:S03]  /*5390*/  IMAD.WIDE R6, R81, 0x4, R144 ;  /* 0x0000000451067825 */ /* 0x000fc600078e0290 */
[----:B------:R-:W-:Y:S01]  /*53a0*/  ISETP.GE.U32.AND P3, PT, R8, 0x7fffff4d, PT ;  /* 0x7fffff4d0800780c */ /* 0x000fe20003f66070 */
[----:B------:R-:W-:Y:S01]  /*53b0*/  IMAD.X R175, R23, 0x1, R66, P5 ;  /* 0x0000000117af7824 */ /* 0x000fe200028e0642 */
[----:B------:R-:W-:Y:S01]  /*53c0*/  IADD3 R118, P5, PT, R4, R64, RZ ;  /* 0x0000004004767210 */ /* 0x000fe20007fbe0ff */
[----:B--2---:R-:W-:Y:S01]  /*53d0*/  VIADD R10, R43, 0xffffff6b ;  /* 0xffffff6b2b0a7836 */ /* 0x004fe20000000000 */
[----:B------:R1:W-:Y:S01]  /*53e0*/  LDGSTS.E [R79+0x10044], desc[UR18][R4.64], !P4 ;  /* 0x10044000044f7fae */ /* 0x0003e2000e1a1012 */
[----:B------:R-:W-:-:S03]  /*53f0*/  IMAD.WIDE R8, R81, 0x4, R142 ;  /* 0x0000000451087825 */ /* 0x000fc600078e028e */
[----:B------:R-:W-:Y:S01]  /*5400*/  ISETP.GE.U32.AND P4, PT, R10, 0x7fffff4c, PT ;  /* 0x7fffff4c0a00780c */ /* 0x000fe20003f86070 */
[----:B------:R-:W-:Y:S01]  /*5410*/  IMAD.X R119, R5, 0x1, R66, P5 ;  /* 0x0000000105777824 */ /* 0x000fe200028e0642 */
[----:B------:R-:W-:Y:S01]  /*5420*/  IADD3 R144, P5, PT, R6, R64, RZ ;  /* 0x0000004006907210 */ /* 0x000fe20007fbe0ff */
[----:B----4-:R-:W-:Y:S01]  /*5430*/  VIADD R12, R43, 0xffffff6a ;  /* 0xffffff6a2b0c7836 */ /* 0x010fe20000000000 */
[----:B------:R2:W-:Y:S01]  /*5440*/  LDGSTS.E [R79+0x10048], desc[UR18][R6.64], !P2 ;  /* 0x10048000064f7fae */ /* 0x0005e2000d1a1012 */
[----:B------:R-:W-:-:S03]  /*5450*/  IMAD.WIDE R10, R81, 0x4, R140 ;  /* 0x00000004510a7825 */ /* 0x000fc600078e028c */
[----:B------:R-:W-:Y:S01]  /*5460*/  ISETP.GE.U32.AND P2, PT, R12, 0x7fffff4b, PT ;  /* 0x7fffff4b0c00780c */ /* 0x000fe20003f46070 */
[----:B------:R-:W-:Y:S01]  /*5470*/  IMAD.X R145, R7, 0x1, R66, P5 ;  /* 0x0000000107917824 */ /* 0x000fe200028e0642 */
[----:B------:R-:W-:Y:S01]  /*5480*/  IADD3 R142, P5, PT, R8, R64, RZ ;  /* 0x00000040088e7210 */ /* 0x000fe20007fbe0ff */
[----:B------:R-:W-:Y:S01]  /*5490*/  VIADD R12, R43, 0xffffff69 ;  /* 0xffffff692b0c7836 */ /* 0x000fe20000000000 */
[----:B------:R3:W-:Y:S01]  /*54a0*/  LDGSTS.E [R79+0x1004c], desc[UR18][R8.64], !P3 ;  /* 0x1004c000084f7fae */ /* 0x0007e2000d9a1012 */
[----:B-1----:R-:W-:-:S03]  /*54b0*/  IMAD.WIDE R4, R81, 0x4, R138 ;  /* 0x0000000451047825 */ /* 0x002fc600078e028a */
[----:B------:R-:W-:Y:S01]  /*54c0*/  ISETP.GE.U32.AND P3, PT, R12, 0x7fffff4a, PT ;  /* 0x7fffff4a0c00780c */ /* 0x000fe20003f66070 */
[----:B------:R-:W-:Y:S01]  /*54d0*/  IMAD.X R143, R9, 0x1, R66, P5 ;  /* 0x00000001098f7824 */ /* 0x000fe200028e0642 */
[----:B------:R-:W-:Y:S01]  /*54e0*/  IADD3 R140, P5, PT, R10, R64, RZ ;  /* 0x000000400a8c7210 */ /* 0x000fe20007fbe0ff */
[----:B------:R-:W-:Y:S01]  /*54f0*/  VIADD R12, R43, 0xffffff68 ;  /* 0xffffff682b0c7836 */ /* 0x000fe20000000000 */
[----:B------:R1:W-:Y:S01]  /*5500*/  LDGSTS.E [R79+0x10050], desc[UR18][R10.64], !P4 ;  /* 0x100500000a4f7fae */ /* 0x0003e2000e1a1012 */
[----:B--2---:R-:W-:-:S03]  /*5510*/  IMAD.WIDE R6, R81, 0x4, R136 ;  /* 0x0000000451067825 */ /* 0x004fc600078e0288 */
[----:B------:R-:W-:Y:S01]  /*5520*/  ISETP.GE.U32.AND P4, PT, R12, 0x7fffff49, PT ;  /* 0x7fffff490c00780c */ /* 0x000fe20003f86070 */
[----:B------:R-:W-:Y:S01]  /*5530*/  IMAD.X R141, R11, 0x1, R66, P5 ;  /* 0x000000010b8d7824 */ /* 0x000fe200028e0642 */
[----:B------:R-:W-:Y:S01]  /*5540*/  IADD3 R138, P5, PT, R4, R64, RZ ;  /* 0x00000040048a7210 */ /* 0x000fe20007fbe0ff */
[----:B------:R-:W-:Y:S01]  /*5550*/  VIADD R12, R43, 0xffffff67 ;  /* 0xffffff672b0c7836 */ /* 0x000fe20000000000 */
[----:B------:R2:W-:Y:S01]  /*5560*/  LDGSTS.E [R79+0x10054], desc[UR18][R4.64], !P2 ;  /* 0x10054000044f7fae */ /* 0x0005e2000d1a1012 */
[----:B---3--:R-:W-:-:S03]  /*5570*/  IMAD.WIDE R8, R81, 0x4, R134 ;  /* 0x0000000451087825 */ /* 0x008fc600078e0286 */
        /* <DEDUP_REMOVED lines=8> */
[-C--:B------:R-:W-:Y:S01]  /*5600*/  IADD3 R134, P5, PT, R8, R64.reuse, RZ ;  /* 0x0000004008867210 */ /* 0x080fe20007fbe0ff */
[----:B--2---:R-:W-:Y:S01]  /*5610*/  IMAD.WIDE R4, R81, 0x4, R130 ;  /* 0x0000000451047825 */ /* 0x004fe200078e0282 */
[----:B------:R-:W-:Y:S03]  /*5620*/  LDGSTS.E [R79+0x1005c], desc[UR18][R8.64], !P4 ;  /* 0x1005c000084f7fae */ /* 0x000fe6000e1a1012 */
[----:B------:R-:W-:Y:S01]  /*5630*/  IMAD.X R135, R9, 0x1, R66, P5 ;  /* 0x0000000109877824 */ /* 0x000fe200028e0642 */
[----:B------:R-:W-:Y:S01]  /*5640*/  IADD3 R132, P5, PT, R10, R64, RZ ;  /* 0x000000400a847210 */ /* 0x000fe20007fbe0ff */
[C---:B------:R-:W-:Y:S01]  /*5650*/  VIADD R12, R43.reuse, 0xffffff65 ;  /* 0xffffff652b0c7836 */ /* 0x040fe20000000000 */
[----:B------:R1:W-:Y:S01]  /*5660*/  LDGSTS.E [R79+0x10060], desc[UR18][R10.64], !P2 ;  /* 0x100600000a4f7fae */ /* 0x0003e2000d1a1012 */
[----:B---3--:R-:W-:-:S02]  /*5670*/  VIADD R6, R43, 0xffffff64 ;  /* 0xffffff642b067836 */ /* 0x008fc40000000000 */
[----:B------:R-:W-:Y:S01]  /*5680*/  IMAD.X R133, R11, 0x1, R66, P5 ;  /* 0x000000010b857824 */ /* 0x000fe200028e0642 */
[-C--:B------:R-:W-:Y:S01]  /*5690*/  IADD3 R130, P5, PT, R4, R64.reuse, RZ ;  /* 0x0000004004827210 */ /* 0x080fe20007fbe0ff */
[----:B------:R-:W-:Y:S01]  /*56a0*/  VIADD R7, R43, 0xffffff63 ;  /* 0xffffff632b077836 */ /* 0x000fe20000000000 */
[----:B------:R-:W-:Y:S01]  /*56b0*/  ISETP.GE.U32.AND P4, PT, R12, 0x7fffff46, PT ;  /* 0x7fffff460c00780c */ /* 0x000fe20003f86070 */
[----:B------:R-:W-:Y:S01]  /*56c0*/  IMAD.WIDE R12, R81, 0x4, R128 ;  /* 0x00000004510c7825 */ /* 0x000fe200078e0280 */
[----:B------:R2:W-:Y:S02]  /*56d0*/  LDGSTS.E [R79+0x10064], desc[UR18][R4.64], !P3 ;  /* 0x10064000044f7fae */ /* 0x0005e4000d9a1012 */
[----:B------:R-:W-:Y:S01]  /*56e0*/  ISETP.GE.U32.AND P3, PT, R7, 0x7fffff44, PT ;  /* 0x7fffff440700780c */ /* 0x000fe20003f66070 */
[----:B------:R-:W-:Y:S01]  /*56f0*/  IMAD.X R131, R5, 0x1, R66, P5 ;  /* 0x0000000105837824 */ /* 0x000fe200028e0642 */
[----:B------:R-:W-:Y:S01]  /*5700*/  ISETP.GE.U32.AND P5, PT, R6, 0x7fffff45, PT ;  /* 0x7fffff450600780c */ /* 0x000fe20003fa6070 */
[----:B------:R-:W-:Y:S01]  /*5710*/  IMAD.WIDE R6, R81, 0x4, R126 ;  /* 0x0000000451067825 */ /* 0x000fe200078e027e */
[----:B------:R-:W-:-:S02]  /*5720*/  IADD3 R128, P2, PT, R12, R64, RZ ;  /* 0x000000400c807210 */ /* 0x000fc40007f5e0ff */
[----:B-1----:R-:W-:Y:S01]  /*5730*/  SEL R10, RZ, 0x4, P1 ;  /* 0x00000004ff0a7807 */ /* 0x002fe20000800000 */
[----:B------:R-:W-:Y:S02]  /*5740*/  VIADD R8, R43, 0xffffff62 ;  /* 0xffffff622b087836 */ /* 0x000fe40000000000 */
[----:B------:R-:W-:Y:S01]  /*5750*/  IMAD.X R129, R13, 0x1, R66, P2 ;  /* 0x000000010d817824 */ /* 0x000fe200010e0642 */
[----:B------:R-:W-:Y:S01]  /*5760*/  ISETP.GT.AND P2, PT, R58, 0x9f, PT ;  /* 0x0000009f3a00780c */ /* 0x000fe20003f44270 */
[----:B------:R-:W-:Y:S01]  /*5770*/  VIADD R9, R43, 0xffffff61 ;  /* 0xffffff612b097836 */ /* 0x000fe20000000000 */
[----:B------:R-:W-:Y:S01]  /*5780*/  LDGSTS.E [R79+0x10068], desc[UR18][R12.64], !P4 ;  /* 0x100680000c4f7fae */ /* 0x000fe2000e1a1012 */
[----:B------:R-:W-:Y:S01]  /*5790*/  IMAD.WIDE R124, R81, 0x4, R124 ;  /* 0x00000004517c7825 */ /* 0x000fe200078e027c */
[----:B------:R-:W-:Y:S02]  /*57a0*/  IADD3 R126, P4, PT, R6, R64, RZ ;  /* 0x00000040067e7210 */ /* 0x000fe40007f9e0ff */
[----:B------:R-:W-:Y:S01]  /*57b0*/  SEL R10, R10, RZ, P2 ;  /* 0x000000ff0a0a7207 */ /* 0x000fe20001000000 */
[----:B------:R1:W-:Y:S01]  /*57c0*/  LDGSTS.E [R79+0x1006c], desc[UR18][R6.64], !P5 ;  /* 0x1006c000064f7fae */ /* 0x0003e2000e9a1012 */
[----:B------:R-:W-:Y:S01]  /*57d0*/  ISETP.GE.U32.AND P1, PT, R8, 0x7fffff43, PT ;  /* 0x7fffff430800780c */ /* 0x000fe20003f26070 */
[----:B------:R-:W-:Y:S01]  /*57e0*/  IMAD.X R127, R7, 0x1, R66, P4 ;  /* 0x00000001077f7824 */ /* 0x000fe200020e0642 */
[----:B------:R-:W-:Y:S01]  /*57f0*/  ISETP.GE.U32.AND P2, PT, R9, 0x7fffff42, PT ;  /* 0x7fffff420900780c */ /* 0x000fe20003f46070 */
[----:B------:R3:W-:Y:S01]  /*5800*/  LDGSTS.E [R79+0x10070], desc[UR18][R124.64], !P3 ;  /* 0x100700007c4f7fae */ /* 0x0007e2000d9a1012 */
[----:B------:R-:W-:Y:S01]  /*5810*/  ISETP.GE.U32.AND P3, PT, R179, 0x7fffff41, PT ;  /* 0x7fffff41b300780c */ /* 0x000fe20003f66070 */
[----:B--2---:R-:W-:Y:S01]  /*5820*/  IMAD.WIDE R4, R81, 0x4, R122 ;  /* 0x0000000451047825 */ /* 0x004fe200078e027a */
[----:B------:R-:W-:-:S03]  /*5830*/  ISETP.NE.U32.AND P4, PT, R10, RZ, PT ;  /* 0x000000ff0a00720c */ /* 0x000fc60003f85070 */
[----:B------:R-:W-:-:S04]  /*5840*/  IMAD.WIDE R162, R81, 0x4, R162 ;  /* 0x0000000451a27825 */ /* 0x000fc800078e02a2 */
[----:B-1----:R-:W-:Y:S01]  /*5850*/  IMAD.WIDE R6, R81, 0x4, R120 ;  /* 0x0000000451067825 */ /* 0x002fe200078e0278 */
[----:B------:R1:W-:Y:S03]  /*5860*/  LDGSTS.E [R79+0x10074], desc[UR18][R4.64], !P1 ;  /* 0x10074000044f7fae */ /* 0x0003e6000c9a1012 */
[C---:B------:R-:W-:Y:S01]  /*5870*/  IMAD.WIDE R8, R3.reuse, 0x4, R116 ;  /* 0x0000000403087825 */ /* 0x040fe200078e0274 */
[----:B------:R-:W-:Y:S03]  /*5880*/  LDGSTS.E [R79+0x10078], desc[UR18][R6.64], !P2 ;  /* 0x10078000064f7fae */ /* 0x000fe6000d1a1012 */
[C---:B------:R-:W-:Y:S01]  /*5890*/  IMAD.WIDE R10, R3.reuse, 0x4, R114 ;  /* 0x00000004030a7825 */ /* 0x040fe200078e0272 */
[----:B------:R2:W-:Y:S03]  /*58a0*/  LDGSTS.E [R79+0x1007c], desc[UR18][R162.64], !P3 ;  /* 0x1007c000a24f7fae */ /* 0x0005e6000d9a1012 */
[C---:B------:R-:W-:Y:S01]  /*58b0*/  IMAD.WIDE R12, R3.reuse, 0x4, R112 ;  /* 0x00000004030c7825 */ /* 0x040fe200078e0270 */
[----:B------:R-:W0:Y:S03]  /*58c0*/  LDGDEPBAR ;  /* 0x00000000000079af */ /* 0x000e260000000000 */
        /* <DEDUP_REMOVED lines=26> */
[----:B------:R-:W-:Y:S01]  /*5a70*/  IMAD.SHL.U32 R72, R3, 0x4, RZ ;  /* 0x0000000403487824 */ /* 0x000fe200078e00ff */
[----:B------:R4:W-:Y:S04]  /*5a80*/  LDGSTS.E [R62+0x1d600], desc[UR18][R168.64], P4 ;  /* 0x1d600000a83e7fae */ /* 0x0009e8000a1a1012 */
[----:B------:R4:W-:Y:S01]  /*5a90*/  LDGSTS.E [R62+0x1da00], desc[UR18][R172.64], P4 ;  /* 0x1da00000ac3e7fae */ /* 0x0009e2000a1a1012 */
[----:B------:R-:W-:-:S02]  /*5aa0*/  IADD3 R116, P1, PT, R10, R72, RZ ;  /* 0x000000480a747210 */ /* 0x000fc40007f3e0ff */
[-C--:B------:R-:W-:Y:S01]  /*5ab0*/  IADD3 R114, P2, PT, R12, R72.reuse, RZ ;  /* 0x000000480c727210 */ /* 0x080fe20007f5e0ff */
[----:B------:R4:W-:Y:S01]  /*5ac0*/  LDGSTS.E [R62+0x1de00], desc[UR18][R176.64], P4 ;  /* 0x1de00000b03e7fae */ /* 0x0009e2000a1a1012 */
[-C--:B------:R-:W-:Y:S01]  /*5ad0*/  IADD3 R110, P3, PT, R14, R72.reuse, RZ ;  /* 0x000000480e6e7210 */ /* 0x080fe20007f7e0ff */
[--C-:B------:R-:W-:Y:S01]  /*5ae0*/  IMAD.X R117, R11, 0x1, R74.reuse, P1 ;  /* 0x000000010b757824 */ /* 0x100fe200008e064a */
[----:B------:R-:W-:Y:S01]  /*5af0*/  IADD3 R112, P5, PT, R8, R72, RZ ;  /* 0x0000004808707210 */ /* 0x000fe20007fbe0ff */
[----:B------:R-:W0:Y:S01]  /*5b00*/  LDGDEPBAR ;  /* 0x00000000000079af */ /* 0x000e220000000000 */
[--C-:B------:R-:W-:Y:S01]  /*5b10*/  IMAD.X R115, R13, 0x1, R74.reuse, P2 ;  /* 0x000000010d737824 */ /* 0x100fe200010e064a */
[-C--:B------:R-:W-:Y:S01]  /*5b20*/  IADD3 R122, P1, PT, R124, R64.reuse, RZ ;  /* 0x000000407c7a7210 */ /* 0x080fe20007f3e0ff */
[--C-:B------:R-:W-:Y:S01]  /*5b30*/  IMAD.X R111, R15, 0x1, R74.reuse, P3 ;  /* 0x000000010f6f7824 */ /* 0x100fe200018e064a */
[-C--:B------:R-:W-:Y:S01]  /*5b40*/  IADD3 R120, P2, PT, R4, R64.reuse, RZ ;  /* 0x0000004004787210 */ /* 0x080fe20007f5e0ff */
[----:B------:R-:W-:Y:S01]  /*5b50*/  IMAD.X R113, R9, 0x1, R74, P5 ;  /* 0x0000000109717824 */ /* 0x000fe200028e064a */
[-C--:B---3--:R-:W-:Y:S01]  /*5b60*/  IADD3 R124, P3, PT, R6, R64.reuse, RZ ;  /* 0x00000040067c7210 */ /* 0x088fe20007f7e0ff */
[--C-:B------:R-:W-:Y:S01]  /*5b70*/  IMAD.X R123, R125, 0x1, R66.reuse, P1 ;  /* 0x000000017d7b7824 */ /* 0x100fe200008e0642 */
[----:B------:R-:W-:Y:S01]  /*5b80*/  ISETP.NE.U32.AND P5, PT, RZ, UR7, PT ;  /* 0x00000007ff007c0c */ /* 0x000fe2000bfa5070 */
[----:B-1----:R-:W-:Y:S01]  /*5b90*/  VIADD R4, R43, 0xffffff5f ;  /* 0xffffff5f2b047836 */ /* 0x002fe20000000000 */
[----:B--2---:R-:W-:Y:S01]  /*5ba0*/  IADD3 R162, P4, PT, R162, R64, RZ ;  /* 0x00000040a2a27210 */ /* 0x004fe20007f9e0ff */
[--C-:B------:R-:W-:Y:S01]  /*5bb0*/  IMAD.X R121, R5, 0x1, R66.reuse, P2 ;  /* 0x0000000105797824 */ /* 0x100fe200010e0642 */
[----:B------:R-:W-:Y:S01]  /*5bc0*/  ISETP.LT.OR P0, PT, R58, 0x20, P5 ;  /* 0x000000203a00780c */ /* 0x000fe20002f01670 */
[--C-:B------:R-:W-:Y:S01]  /*5bd0*/  IMAD.X R125, R7, 0x1, R66.reuse, P3 ;  /* 0x00000001077d7824 */ /* 0x100fe200018e0642 */
[----:B------:R-:W-:Y:S01]  /*5be0*/  ISETP.GE.U32.AND P1, PT, R4, 0x7fffff40, PT ;  /* 0x7fffff400400780c */ /* 0x000fe20003f26070 */
[C---:B------:R-:W-:Y:S01]  /*5bf0*/  VIADD R5, R43.reuse, 0xffffff5e ;  /* 0xffffff5e2b057836 */ /* 0x040fe20000000000 */
[----:B------:R-:W-:Y:S01]  /*5c00*/  P2R R4, PR, RZ, 0x1 ;  /* 0x00000001ff047803 */ /* 0x000fe20000000000 */
[C---:B------:R-:W-:Y:S01]  /*5c10*/  VIADD R6, R43.reuse, 0xffffff5d ;  /* 0xffffff5d2b067836 */ /* 0x040fe20000000000 */
[----:B------:R-:W-:Y:S01]  /*5c20*/  ISETP.NE.AND P0, PT, R70, RZ, PT ;  /* 0x000000ff4600720c */ /* 0x000fe20003f05270 */
[----:B------:R-:W-:Y:S01]  /*5c30*/  VIADD R7, R43, 0xffffff5c ;  /* 0xffffff5c2b077836 */ /* 0x000fe20000000000 */
[----:B------:R-:W-:Y:S01]  /*5c40*/  ISETP.GE.U32.AND P2, PT, R5, 0x7fffff3f, PT ;  /* 0x7fffff3f0500780c */ /* 0x000fe20003f46070 */
[----:B------:R-:W-:Y:S01]  /*5c50*/  IMAD.X R163, R163, 0x1, R66, P4 ;  /* 0x00000001a3a37824 */ /* 0x000fe200020e0642 */
[----:B------:R-:W-:Y:S01]  /*5c60*/  ISETP.GE.U32.AND P3, PT, R6, 0x7fffff3e, PT ;  /* 0x7fffff3e0600780c */ /* 0x000fe20003f66070 */
[----:B------:R-:W-:-:S04]  /*5c70*/  DEPBAR.LE SB0, 0x8 ;  /* 0x000082000000791a */ /* 0x000fc80000000000 */
[----:B------:R-:W-:Y:S01]  /*5c80*/  BAR.SYNC.DEFER_BLOCKING 0x0 ;  /* 0x0000000000007b1d */ /* 0x000fe20000010000 */
[----:B------:R-:W-:-:S05]  /*5c90*/  ISETP.GE.U32.AND P4, PT, R7, 0x7fffff3d, PT ;  /* 0x7fffff3d0700780c */ /* 0x000fca0003f86070 */
[----:B----4-:R-:W-:Y:S08]  /*5ca0*/  @!P6 BRA `(.L_x_6) ;  /* 0x000000000024e947 */ /* 0x010ff00003800000 */
[----:B------:R-:W-:Y:S04]  /*5cb0*/  LDS.128 R4, [R79] ;  /* 0x000000004f047984 */ /* 0x000fe80000000c00 */
[----:B------:R-:W-:Y:S04]  /*5cc0*/  LDS.128 R8, [R79+0x10] ;  /* 0x000010004f087984 */ /* 0x000fe80000000c00 */
[----:B------:R-:W-:Y:S04]  /*5cd0*/  LDS.128 R12, [R79+0x20] ;  /* 0x000020004f0c7984 */ /* 0x000fe80000000c00 */
[----:B------:R-:W-:Y:S04]  /*5ce0*/  LDS.128 R16, [R79+0x30] ;  /* 0x000030004f107984 */ /* 0x000fe80000000c00 */
[----:B------:R-:W-:Y:S04]  /*5cf0*/  LDS.128 R20, [R79+0x40] ;  /* 0x000040004f147984 */ /* 0x000fe80000000c00 */
[----:B------:R-:W-:Y:S04]  /*5d00*/  LDS.128 R24, [R79+0x50] ;  /* 0x000050004f187984 */ /* 0x000fe80000000c00 */
[----:B------:R-:W-:Y:S04]  /*5d10*/  LDS.128 R28, [R79+0x60] ;  /* 0x000060004f1c7984 */ /* 0x000fe80000000c00 */
[----:B------:R-:W1:Y:S02]  /*5d20*/  LDS.128 R32, [R79+0x70] ;  /* 0x000070004f207984 */ /* 0x000e640000000c00 */
[----:B-1----:R1:W-:Y:S02]  /*5d30*/  STTM.x32 tmem[UR11+0x40], R4 ;  /* 0x00004004000079ed */ /* 0x0023e400082c000b */
.L_x_6:
[----:B------:R-:W-:Y:S01]  /*5d40*/  ISETP.LT.OR P6, PT, R58, 0x20, P5 ;  /* 0x000000203a00780c */ /* 0x000fe20002fc1670 */
[----:B------:R-:W2:Y:S02]  /*5d50*/  FENCE.VIEW.ASYNC.T ;  /* 0x00000000000073c6 */ /* 0x000ea40000000200 */
[----:B--2---:R-:W-:Y:S10]  /*5d60*/  BAR.SYNC.DEFER_BLOCKING 0x0 ;  /* 0x0000000000007b1d */ /* 0x004ff40000010000 */
[----:B------:R-:W-:Y:S05]  /*5d70*/  @P6 BRA `(.L_x_7) ;  /* 0x0000000000746947 */ /* 0x000fea0003800000 */
[----:B------:R-:W-:Y:S02]  /*5d80*/  UIADD3 UR4, UPT, UPT, UR10, 0x14000, URZ ;  /* 0x000140000a047890 */ /* 0x000fe4000fffe0ff */
[----:B------:R-:W-:Y:S02]  /*5d90*/  UIADD3 UR8, UPT, UPT, UR20, 0x48, URZ ;  /* 0x0000004814087890 */ /* 0x000fe4000fffe0ff */
[----:B------:R-:W-:Y:S02]  /*5da0*/  USHF.R.U32.HI UR4, URZ, 0x4, UR4 ;  /* 0x00000004ff047899 */ /* 0x000fe40008011604 */
[----:B------:R-:W-:Y:S02]  /*5db0*/  UIADD3 UR9, UPT, UPT, UR20, 0x50, URZ ;  /* 0x0000005014097890 */ /* 0x000fe4000fffe0ff */
[----:B------:R-:W-:Y:S02]  /*5dc0*/  USGXT.U32 UR6, UR4, 0xe ;  /* 0x0000000e0406789a */ /* 0x000fe40008000000 */
[----:B------:R-:W-:-:S02]  /*5dd0*/  UIADD3 UR13, UPT, UPT, UR20, 0x58, URZ ;  /* 0x00000058140d7890 */ /* 0x000fc4000fffe0ff */
[----:B------:R-:W-:Y:S01]  /*5de0*/  UIADD3 UR22, UP1, UPT, UR6, 0x2, URZ ;  /* 0x0000000206167890 */ /* 0x000fe2000ff3e0ff */
[----:B------:R-:W-:Y:S01]  /*5df0*/  UMOV UR4, URZ ;  /* 0x000000ff00047c82 */ /* 0x000fe20008000000 */
[----:B------:R-:W-:Y:S02]  /*5e00*/  UMOV UR24, 0x0 ;  /* 0x0000000000187882 */ /* 0x000fe40000000000 */
[----:B------:R-:W-:Y:S01]  /*5e10*/  UIADD3.X UR23, UPT, UPT, UR4, 0x40004040, URZ, UP1, !UPT ;  /* 0x4000404004177890 */ /* 0x000fe20008ffe4ff */
[----:B------:R-:W-:Y:S01]  /*5e20*/  UMOV UR25, 0x8100910 ;  /* 0x0810091000197882 */ /* 0x000fe20000000000 */
[----:B------:R-:W-:Y:S02]  /*5e30*/  UMOV UR7, 0x40004040 ;  /* 0x4000404000077882 */ /* 0x000fe40000000000 */
[----:B------:R-:W-:Y:S01]  /*5e40*/  UIADD3.64 UR14, UPT, UPT, UR22, 0x2, URZ ;  /* 0x00000002160e7897 */ /* 0x000fe2000fffe0ff */
[----:B------:R2:W-:Y:S01]  /*5e50*/  UTCHMMA tmem[UR21], gdesc[UR6], tmem[UR20], tmem[UR24], idesc[UR25], !UPT ;  /* 0x00ff1806150079ea */ /* 0x0005e2000f800014 */
[----:B------:R-:W-:Y:S01]  /*5e60*/  UIADD3.64 UR16, UPT, UPT, UR22, 0x4, URZ ;  /* 0x0000000416107897 */ /* 0x000fe2000fffe0ff */
[----:B------:R-:W-:Y:S01]  /*5e70*/  UMOV UR26, 0x0 ;  /* 0x00000000001a7882 */ /* 0x000fe20000000000 */
[----:B------:R-:W-:Y:S01]  /*5e80*/  UMOV UR27, 0x8100910 ;  /* 0x08100910001b7882 */ /* 0x000fe20000000000 */
[----:B------:R-:W-:Y:S01]  /*5e90*/  UMOV UR28, 0x0 ;  /* 0x00000000001c7882 */ /* 0x000fe20000000000 */
[----:B------:R-:W-:Y:S01]  /*5ea0*/  UMOV UR29, 0x8100910 ;  /* 0x08100910001d7882 */ /* 0x000fe20000000000 */
[----:B------:R-:W-:Y:S01]  /*5eb0*/  UMOV UR4, UR12 ;  /* 0x0000000c00047c82 */ /* 0x000fe20008000000 */
[----:B------:R-:W-:Y:S01]  /*5ec0*/  UMOV UR5, URZ ;  /* 0x000000ff00057c82 */ /* 0x000fe20008000000 */
[----:B------:R-:W-:Y:S01]  /*5ed0*/  UMOV UR30, 0x0 ;  /* 0x00000000001e7882 */ /* 0x000fe20000000000 */
[----:B------:R-:W-:Y:S01]  /*5ee0*/  UMOV UR31, 0x8100910 ;  /* 0x08100910001f7882 */ /* 0x000fe20000000000 */
[----:B------:R2:W-:Y:S01]  /*5ef0*/  UTCHMMA tmem[UR8], gdesc[UR22], tmem[UR20], tmem[UR26], idesc[UR27], UPT ;  /* 0x00ff1a16080079ea */ /* 0x0005e2000b800014 */
[----:B------:R-:W-:Y:S01]  /*5f00*/  UMOV UR4, UR4 ;  /* 0x0000000400047c82 */ /* 0x000fe20008000000 */
[----:B------:R2:W-:Y:S01]  /*5f10*/  UTCHMMA tmem[UR9], gdesc[UR14], tmem[UR20], tmem[UR28], idesc[UR29], UPT ;  /* 0x00ff1c0e090079ea */ /* 0x0005e2000b800014 */
[----:B------:R2:W-:Y:S01]  /*5f20*/  UTCHMMA tmem[UR13], gdesc[UR16], tmem[UR20], tmem[UR30], idesc[UR31], UPT ;  /* 0x00ff1e100d0079ea */ /* 0x0005e2000b800014 */
[----:B------:R2:W-:Y:S01]  /*5f30*/  UTCBAR [UR4], URZ ;  /* 0x000000ff040073e9 */ /* 0x0005e200080000ff */
[----:B------:R-:W-:Y:S01]  /*5f40*/  NOP ;  /* 0x0000000000007918 */ /* 0x000fe20000000000 */
.L_x_7:
[----:B------:R-:W-:Y:S01]  /*5f50*/  BAR.SYNC.DEFER_BLOCKING 0x0 ;  /* 0x0000000000007b1d */ /* 0x000fe20000010000 */
[C---:B-1----:R-:W-:Y:S02]  /*5f60*/  VIADD R4, R43.reuse, 0xffffff5a ;  /* 0xffffff5a2b047836 */ /* 0x042fe40000000000 */
[C---:B------:R-:W-:Y:S02]  /*5f70*/  VIADD R5, R43.reuse, 0xffffff59 ;  /* 0xffffff592b057836 */ /* 0x040fe40000000000 */
[C---:B------:R-:W-:Y:S01]  /*5f80*/  VIADD R11, R43.reuse, 0xffffff44 ;  /* 0xffffff442b0b7836 */ /* 0x040fe20000000000 */
[----:B--2---:R-:W-:Y:S01]  /*5f90*/  UMOV UR4, URZ ;  /* 0x000000ff00047c82 */ /* 0x004fe20008000000 */
[C---:B------:R-:W-:Y:S02]  /*5fa0*/  VIADD R28, R43.reuse, 0xffffff40 ;  /* 0xffffff402b1c7836 */ /* 0x040fe40000000000 */
[C---:B------:R-:W-:Y:S02]  /*5fb0*/  VIADD R16, R43.reuse, 0xffffff43 ;  /* 0xffffff432b107836 */ /* 0x040fe40000000000 */
[----:B------:R-:W-:-:S02]  /*5fc0*/  VIADD R12, R43, 0xffffff47 ;  /* 0xffffff472b0c7836 */ /* 0x000fc40000000000 */
[C---:B------:R-:W-:Y:S02]  /*5fd0*/  VIADD R15, R43.reuse, 0xffffff54 ;  /* 0xffffff542b0f7836 */ /* 0x040fe40000000000 */
[----:B------:R-:W-:Y:S01]  /*5fe0*/  VIADD R18, R43, 0xffffff4f ;  /* 0xffffff4f2b127836 */ /* 0x000fe20000000000 */
[----:B------:R-:W-:Y:S01]  /*5ff0*/  @!PT LDS RZ, [RZ] ;  /* 0x00000000fffff984 */ /* 0x000fe20000000800 */
[----:B------:R-:W-:Y:S01]  /*6000*/  @!PT LDS RZ, [RZ] ;  /* 0x00000000fffff984 */ /* 0x000fe20000000800 */
[----:B------:R-:W-:Y:S01]  /*6010*/  @!PT LDS RZ, [RZ] ;  /* 0x00000000fffff984 */ /* 0x000fe20000000800 */
[----:B------:R1:W-:Y:S01]  /*6020*/  LDGSTS.E [R79], desc[UR18][R82.64], !P1 ;  /* 0x00000000524f7fae */ /* 0x0003e2000c9a1012 */
[----:B------:R-:W-:-:S03]  /*6030*/  ISETP.GE.U32.AND P1, PT, R78, 0x7fffff3c, PT ;  /* 0x7fffff3c4e00780c */ /* 0x000fc60003f26070 */
[----:B------:R1:W-:Y:S01]  /*6040*/  LDGSTS.E [R79+0x4], desc[UR18][R84.64], !P2 ;  /* 0x00004000544f7fae */ /* 0x0003e2000d1a1012 */
[----:B------:R-:W-:Y:S01]  /*6050*/  ISETP.GE.U32.AND P2, PT, R4, 0x7fffff3b, PT ;  /* 0x7fffff3b0400780c */ /* 0x000fe20003f46070 */
[----:B------:R-:W-:Y:S02]  /*6060*/  VIADD R4, R43, 0xffffff58 ;  /* 0xffffff582b047836 */ /* 0x000fe40000000000 */
        /* <DEDUP_REMOVED lines=13> */
[----:B------:R-:W-:Y:S01]  /*6140*/  ISETP.GE.U32.AND P3, PT, R5, 0x7fffff36, PT ;  /* 0x7fffff360500780c */ /* 0x000fe20003f66070 */
[----:B------:R-:W-:-:S02]  /*6150*/  VIADD R5, R43, 0xffffff4c ;  /* 0xffffff4c2b057836 */ /* 0x000fc40000000000 */
[----:B------:R1:W-:Y:S03]  /*6160*/  LDGSTS.E [R79+0x1c], desc[UR18][R96.64], !P4 ;  /* 0x0001c000604f7fae */ /* 0x0003e6000e1a1012 */
[----:B------:R-:W-:Y:S01]  /*6170*/  ISETP.GE.U32.AND P4, PT, R5, 0x7fffff2d, PT ;  /* 0x7fffff2d0500780c */ /* 0x000fe20003f86070 */
[----:B------:R1:W-:Y:S01]  /*6180*/  LDGSTS.E [R79+0x20], desc[UR18][R98.64], !P1 ;  /* 0x00020000624f7fae */ /* 0x0003e2000c9a1012 */
[----:B------:R-:W-:Y:S01]  /*6190*/  ISETP.GE.U32.AND P1, PT, R4, 0x7fffff2e, PT ;  /* 0x7fffff2e0400780c */ /* 0x000fe20003f26070 */
[C---:B------:R-:W-:Y:S01]  /*61a0*/  VIADD R4, R43.reuse, 0xffffff4e ;  /* 0xffffff4e2b047836 */ /* 0x040fe20000000000 */
[----:B------:R-:W-:Y:S01]  /*61b0*/  SEL R7, RZ, 0x1, P4 ;  /* 0x00000001ff077807 */ /* 0x000fe20002000000 */
[----:B------:R-:W-:Y:S01]  /*61c0*/  VIADD R5, R43, 0xffffff48 ;  /* 0xffffff482b057836 */ /* 0x000fe20000000000 */
[----:B------:R1:W-:Y:S01]  /*61d0*/  LDGSTS.E [R79+0x24], desc[UR18][R148.64], !P2 ;  /* 0x00024000944f7fae */ /* 0x0003e2000d1a1012 */
[----:B------:R-:W-:-:S02]  /*61e0*/  SEL R8, RZ, 0x1fffe, P1 ;  /* 0x0001fffeff087807 */ /* 0x000fc40000800000 */
[----:B------:R-:W-:Y:S01]  /*61f0*/  ISETP.GE.U32.AND P6, PT, R4, 0x7fffff2f, PT ;  /* 0x7fffff2f0400780c */ /* 0x000fe20003fc6070 */
[----:B------:R-:W-:Y:S01]  /*6200*/  VIADD R4, R43, 0xffffff49 ;  /* 0xffffff492b047836 */ /* 0x000fe20000000000 */
[----:B------:R-:W-:Y:S01]  /*6210*/  ISETP.GE.U32.AND P2, PT, R5, 0x7fffff29, PT ;  /* 0x7fffff290500780c */ /* 0x000fe20003f46070 */
[----:B------:R-:W-:Y:S01]  /*6220*/  VIADD R5, R43, 0xffffff4a ;  /* 0xffffff4a2b057836 */ /* 0x000fe20000000000 */
[----:B------:R-:W-:Y:S01]  /*6230*/  SEL R6, RZ, 0x4, P6 ;  /* 0x00000004ff067807 */ /* 0x000fe20003000000 */
[----:B------:R-:W-:Y:S01]  /*6240*/  IMAD.IADD R7, R7, 0x1, R8 ;  /* 0x0000000107077824 */ /* 0x000fe200078e0208 */
[----:B------:R-:W-:Y:S01]  /*6250*/  ISETP.GE.U32.AND P4, PT, R4, 0x7fffff2a, PT ;  /* 0x7fffff2a0400780c */ /* 0x000fe20003f86070 */
[C---:B------:R-:W-:Y:S01]  /*6260*/  VIADD R4, R43.reuse, 0xffffff4b ;  /* 0xffffff4b2b047836 */ /* 0x040fe20000000000 */
[----:B------:R-:W-:Y:S01]  /*6270*/  SEL R9, RZ, 0x1, P2 ;  /* 0x00000001ff097807 */ /* 0x000fe20001000000 */
[----:B------:R-:W-:Y:S01]  /*6280*/  VIADD R8, R43, 0xffffff53 ;  /* 0xffffff532b087836 */ /* 0x000fe20000000000 */
[----:B------:R-:W-:Y:S01]  /*6290*/  ISETP.GE.U32.AND P2, PT, R11, 0x7fffff25, PT ;  /* 0x7fffff250b00780c */ /* 0x000fe20003f46070 */
[----:B------:R-:W-:Y:S01]  /*62a0*/  VIADD R11, R43, 0xffffff46 ;  /* 0xffffff462b0b7836 */ /* 0x000fe20000000000 */
[----:B------:R-:W-:Y:S01]  /*62b0*/  ISETP.GE.U32.AND P1, PT, R5, 0x7fffff2b, PT ;  /* 0x7fffff2b0500780c */ /* 0x000fe20003f26070 */
[----:B------:R-:W-:Y:S01]  /*62c0*/  VIADD R5, R43, 0xffffff45 ;  /* 0xffffff452b057836 */ /* 0x000fe20000000000 */
[----:B------:R-:W-:Y:S01]  /*62d0*/  ISETP.GE.U32.AND P6, PT, R4, 0x7fffff2c, PT ;  /* 0x7fffff2c0400780c */ /* 0x000fe20003fc6070 */
[----:B------:R1:W-:Y:S01]  /*62e0*/  LDGSTS.E [R79+0x28], desc[UR18][R152.64], !P3 ;  /* 0x00028000984f7fae */ /* 0x0003e2000d9a1012 */
[----:B------:R-:W-:-:S02]  /*62f0*/  SEL R4, RZ, 0x4, P1 ;  /* 0x00000004ff047807 */ /* 0x000fc40000800000 */
[----:B------:R-:W-:Y:S01]  /*6300*/  ISETP.GE.U32.AND P1, PT, R11, 0x7fffff27, PT ;  /* 0x7fffff270b00780c */ /* 0x000fe20003f26070 */
[----:B------:R-:W-:Y:S01]  /*6310*/  VIADD R11, R43, 0xffffff41 ;  /* 0xffffff412b0b7836 */ /* 0x000fe20000000000 */
[----:B------:R-:W-:Y:S02]  /*6320*/  SEL R13, RZ, 0x1, P2 ;  /* 0x00000001ff0d7807 */ /* 0x000fe40001000000 */
[----:B------:R-:W-:Y:S02]  /*6330*/  SEL R10, RZ, 0x1fffe, P4 ;  /* 0x0001fffeff0a7807 */ /* 0x000fe40002000000 */
[----:B------:R-:W-:Y:S02]  /*6340*/  ISETP.GE.U32.AND P2, PT, R11, 0x7fffff22, PT ;  /* 0x7fffff220b00780c */ /* 0x000fe40003f46070 */
[----:B------:R-:W-:Y:S01]  /*6350*/  SEL R11, RZ, 0x4, P1 ;  /* 0x00000004ff0b7807 */ /* 0x000fe20000800000 */
[----:B------:R-:W-:Y:S01]  /*6360*/  IMAD.IADD R9, R9, 0x1, R10 ;  /* 0x0000000109097824 */ /* 0x000fe200078e020a */
[----:B------:R-:W-:-:S02]  /*6370*/  ISETP.GE.U32.AND P1, PT, R28, 0x7fffff21, PT ;  /* 0x7fffff211c00780c */ /* 0x000fc40003f26070 */
[----:B------:R-:W-:Y:S02]  /*6380*/  ISETP.GE.U32.AND P4, PT, R5, 0x7fffff26, PT ;  /* 0x7fffff260500780c */ /* 0x000fe40003f86070 */
[----:B------:R-:W-:Y:S02]  /*6390*/  SEL R17, RZ, 0x1fffe, P2 ;  /* 0x0001fffeff117807 */ /* 0x000fe40001000000 */
[----:B------:R-:W-:Y:S02]  /*63a0*/  SEL R5, RZ, 0x7fff8, P6 ;  /* 0x0007fff8ff057807 */ /* 0x000fe40003000000 */
[----:B------:R-:W-:Y:S02]  /*63b0*/  ISETP.GE.U32.AND P2, PT, R16, 0x7fffff24, PT ;  /* 0x7fffff241000780c */ /* 0x000fe40003f46070 */
[----:B------:R-:W-:Y:S01]  /*63c0*/  ISETP.GE.U32.AND P6, PT, R12, 0x7fffff28, PT ;  /* 0x7fffff280c00780c */ /* 0x000fe20003fc6070 */
[----:B------:R-:W-:Y:S01]  /*63d0*/  VIADD R12, R43, 0xffffff42 ;  /* 0xffffff422b0c7836 */ /* 0x000fe20000000000 */
[----:B------:R-:W-:-:S02]  /*63e0*/  SEL R16, RZ, 0x1, P1 ;  /* 0x00000001ff107807 */ /* 0x000fc40000800000 */
[----:B------:R-:W-:Y:S02]  /*63f0*/  SEL R14, RZ, 0x1fffe, P4 ;  /* 0x0001fffeff0e7807 */ /* 0x000fe40002000000 */
[----:B------:R-:W-:Y:S01]  /*6400*/  ISETP.GE.U32.AND P4, PT, R12, 0x7fffff23, PT ;  /* 0x7fffff230c00780c */ /* 0x000fe20003f86070 */
[----:B------:R-:W-:Y:S01]  /*6410*/  IMAD.IADD R16, R16, 0x1, R17 ;  /* 0x0000000110107824 */ /* 0x000fe200078e0211 */
[----:B------:R-:W-:Y:S01]  /*6420*/  LOP3.LUT R9, R9, 0x3, RZ, 0xc0, !PT ;  /* 0x0000000309097812 */ /* 0x000fe200078ec0ff */
[----:B------:R-:W-:Y:S01]  /*6430*/  IMAD.IADD R13, R13, 0x1, R14 ;  /* 0x000000010d0d7824 */ /* 0x000fe200078e020e */
[----:B------:R-:W-:Y:S02]  /*6440*/  SEL R12, RZ, 0x7fff8, P6 ;  /* 0x0007fff8ff0c7807 */ /* 0x000fe40003000000 */
[----:B------:R-:W-:Y:S02]  /*6450*/  ISETP.GE.U32.AND P6, PT, R15, 0x7fffff35, PT ;  /* 0x7fffff350f00780c */ /* 0x000fe40003fc6070 */
[----:B------:R-:W-:-:S02]  /*6460*/  SEL R15, RZ, 0x4, P4 ;  /* 0x00000004ff0f7807 */ /* 0x000fc40002000000 */
[----:B------:R-:W-:Y:S02]  /*6470*/  SEL R10, RZ, 0x7fff8, P2 ;  /* 0x0007fff8ff0a7807 */ /* 0x000fe40001000000 */
[----:B------:R-:W-:Y:S02]  /*6480*/  LOP3.LUT R16, R16, 0x3, RZ, 0xc0, !PT ;  /* 0x0000000310107812 */ /* 0x000fe400078ec0ff */
[----:B------:R-:W-:Y:S02]  /*6490*/  IADD3 R4, PT, PT, R9, R5, R4 ;  /* 0x0000000509047210 */ /* 0x000fe40007ffe004 */
[----:B------:R-:W-:Y:S02]  /*64a0*/  ISETP.GE.U32.AND P2, PT, R18, 0x7fffff30, PT ;  /* 0x7fffff301200780c */ /* 0x000fe40003f46070 */
[----:B------:R-:W-:Y:S01]  /*64b0*/  LOP3.LUT R13, R13, 0x3, RZ, 0xc0, !PT ;  /* 0x000000030d0d7812 */ /* 0x000fe200078ec0ff */
[----:B------:R-:W-:Y:S01]  /*64c0*/  IMAD.SHL.U32 R4, R4, 0x100, RZ ;  /* 0x0000010004047824 */ /* 0x000fe200078e00ff */
[----:B------:R-:W-:Y:S01]  /*64d0*/  IADD3 R10, PT, PT, R16, R10, R15 ;  /* 0x0000000a100a7210 */ /* 0x000fe20007ffe00f */
[----:B------:R1:W-:Y:S01]  /*64e0*/  LDGSTS.E [R79+0x2c], desc[UR18][R156.64], !P6 ;  /* 0x0002c0009c4f7fae */ /* 0x0003e2000f1a1012 */
[----:B------:R-:W-:-:S02]  /*64f0*/  SEL R5, RZ, 0x7fff8, P2 ;  /* 0x0007fff8ff057807 */ /* 0x000fc40001000000 */
[----:B------:R-:W-:Y:S02]  /*6500*/  LOP3.LUT R7, R7, 0x3, RZ, 0xc0, !PT ;  /* 0x0000000307077812 */ /* 0x000fe400078ec0ff */
[----:B------:R-:W-:Y:S02]  /*6510*/  IADD3 R11, PT, PT, R13, R12, R11 ;  /* 0x0000000c0d0b7210 */ /* 0x000fe40007ffe00b */
[----:B------:R-:W-:Y:S02]  /*6520*/  LOP3.LUT R10, R10, 0xf, RZ, 0xc0, !PT ;  /* 0x0000000f0a0a7812 */ /* 0x000fe400078ec0ff */
[----:B------:R-:W-:Y:S01]  /*6530*/  IADD3 R5, PT, PT, R7, R5, R6 ;  /* 0x0000000507057210 */ /* 0x000fe20007ffe006 */
[----:B------:R-:W-:Y:S01]  /*6540*/  VIADD R6, R43, 0xffffff52 ;  /* 0xffffff522b067836 */ /* 0x000fe20000000000 */
[----:B------:R-:W-:Y:S01]  /*6550*/  LOP3.LUT R4, R4, 0xf00, RZ, 0xe2, !PT ;  /* 0x00000f0004047812 */ /* 0x000fe200078ee2ff */
[----:B------:R-:W-:Y:S01]  /*6560*/  IMAD R10, R11, 0x10, R10 ;  /* 0x000000100b0a7824 */ /* 0x000fe200078e020a */
[----:B------:R-:W-:-:S02]  /*6570*/  ISETP.GE.U32.AND P2, PT, R8, 0x7fffff34, PT ;  /* 0x7fffff340800780c */ /* 0x000fc40003f46070 */
[----:B------:R-:W-:Y:S01]  /*6580*/  ISETP.GE.U32.AND P4, PT, R6, 0x7fffff33, PT ;  /* 0x7fffff330600780c */ /* 0x000fe20003f86070 */
[----:B------:R-:W-:Y:S01]  /*6590*/  IMAD R5, R5, 0x1000, R4 ;  /* 0x0000100005057824 */ /* 0x000fe200078e0204 */
[----:B------:R-:W-:Y:S01]  /*65a0*/  LOP3.LUT R10, R10, 0xff, RZ, 0xc0, !PT ;  /* 0x000000ff0a0a7812 */ /* 0x000fe200078ec0ff */
[C---:B------:R-:W-:Y:S02]  /*65b0*/  VIADD R4, R43.reuse, 0xffffff51 ;  /* 0xffffff512b047836 */ /* 0x040fe40000000000 */
[----:B------:R-:W-:Y:S02]  /*65c0*/  VIADD R43, R43, 0xffffff50 ;  /* 0xffffff502b2b7836 */ /* 0x000fe40000000000 */
[----:B------:R-:W-:Y:S01]  /*65d0*/  IMAD.IADD R5, R5, 0x1, R10 ;  /* 0x0000000105057824 */ /* 0x000fe200078e020a */
[----:B------:R-:W-:Y:S02]  /*65e0*/  ISETP.GE.U32.AND P3, PT, R4, 0x7fffff32, PT ;  /* 0x7fffff320400780c */ /* 0x000fe40003f66070 */
[----:B------:R-:W-:Y:S01]  /*65f0*/  ISETP.GE.U32.AND P6, PT, R43, 0x7fffff31, PT ;  /* 0x7fffff312b00780c */ /* 0x000fe20003fc6070 */
[----:B------:R1:W-:Y:S01]  /*6600*/  LDGSTS.E [R79+0x30], desc[UR18][R160.64], !P2 ;  /* 0x00030000a04f7fae */ /* 0x0003e2000d1a1012 */
[----:B------:R-:W-:-:S02]  /*6610*/  LOP3.LUT R23, R5, 0xffff, RZ, 0xc0, !PT ;  /* 0x0000ffff05177812 */ /* 0x000fc400078ec0ff */
[-C--:B------:R-:W-:Y:S01]  /*6620*/  IADD3 R4, P2, PT, R108, R72.reuse, RZ ;  /* 0x000000486c047210 */ /* 0x080fe20007f5e0ff */
[----:B------:R1:W-:Y:S01]  /*6630*/  LDGSTS.E [R79+0x34], desc[UR18][R164.64], !P4 ;  /* 0x00034000a44f7fae */ /* 0x0003e2000e1a1012 */
[--C-:B------:R-:W-:Y:S02]  /*6640*/  SHF.R.U32.HI R6, RZ, 0xf, R23.reuse ;  /* 0x0000000fff067819 */ /* 0x100fe40000011617 */
[--C-:B------:R-:W-:Y:S01]  /*6650*/  SHF.R.U32.HI R7, RZ, 0xe, R23.reuse ;  /* 0x0000000eff077819 */ /* 0x100fe20000011617 */
[--C-:B------:R-:W-:Y:S01]  /*6660*/  IMAD.X R5, R109, 0x1, R74.reuse, P2 ;  /* 0x000000016d057824 */ /* 0x100fe200010e064a */
[----:B------:R-:W-:Y:S01]  /*6670*/  LOP3.LUT P2, RZ, R6, 0x1, RZ, 0xc0, !PT ;  /* 0x0000000106ff7812 */ /* 0x000fe2000784c0ff */
[----:B------:R1:W-:Y:S01]  /*6680*/  LDGSTS.E [R79+0x38], desc[UR18][R166.64], !P3 ;  /* 0x00038000a64f7fae */ /* 0x0003e2000d9a1012 */
[----:B------:R-:W-:Y:S02]  /*6690*/  IADD3 R8, P3, PT, R104, R72, RZ ;  /* 0x0000004868087210 */ /* 0x000fe40007f7e0ff */
[----:B------:R-:W-:Y:S01]  /*66a0*/  LOP3.LUT P4, RZ, R7, 0x1, RZ, 0xc0, !PT ;  /* 0x0000000107ff7812 */ /* 0x000fe2000788c0ff */
[----:B------:R1:W-:Y:S01]  /*66b0*/  LDGSTS.E [R79+0x3c], desc[UR18][R170.64], !P6 ;  /* 0x0003c000aa4f7fae */ /* 0x0003e2000f1a1012 */
[--C-:B------:R-:W-:Y:S01]  /*66c0*/  SHF.R.U32.HI R11, RZ, 0xd, R23.reuse ;  /* 0x0000000dff0b7819 */ /* 0x100fe20000011617 */
[----:B------:R-:W-:Y:S01]  /*66d0*/  IMAD.X R9, R105, 0x1, R74, P3 ;  /* 0x0000000169097824 */ /* 0x000fe200018e064a */
[----:B------:R-:W-:-:S02]  /*66e0*/  SHF.R.U32.HI R12, RZ, 0xc, R23 ;  /* 0x0000000cff0c7819 */ /* 0x000fc40000011617 */
[----:B------:R-:W-:Y:S02]  /*66f0*/  LOP3.LUT P3, RZ, R11, 0x1, RZ, 0xc0, !PT ;  /* 0x000000010bff7812 */ /* 0x000fe4000786c0ff */
[--C-:B------:R-:W-:Y:S01]  /*6700*/  SHF.R.U32.HI R13, RZ, 0xb, R23.reuse ;  /* 0x0000000bff0d7819 */ /* 0x100fe20000011617 */
[----:B------:R1:W-:Y:S01]  /*6710*/  LDGSTS.E [R79+0x40], desc[UR18][R174.64], P2 ;  /* 0x00040000ae4f7fae */ /* 0x0003e200091a1012 */
[----:B------:R-:W-:Y:S02]  /*6720*/  LOP3.LUT P2, RZ, R12, 0x1, RZ, 0xc0, !PT ;  /* 0x000000010cff7812 */ /* 0x000fe4000784c0ff */
[--C-:B------:R-:W-:Y:S01]  /*6730*/  SHF.R.U32.HI R14, RZ, 0x9, R23.reuse ;  /* 0x00000009ff0e7819 */ /* 0x100fe20000011617 */
[----:B------:R1:W-:Y:S01]  /*6740*/  LDGSTS.E [R79+0x44], desc[UR18][R118.64], P4 ;  /* 0x00044000764f7fae */ /* 0x0003e2000a1a1012 */
[----:B------:R-:W-:Y:S02]  /*6750*/  LOP3.LUT P4, RZ, R13, 0x1, RZ, 0xc0, !PT ;  /* 0x000000010dff7812 */ /* 0x000fe4000788c0ff */
[----:B------:R-:W-:-:S02]  /*6760*/  SHF.R.U32.HI R13, RZ, 0xa, R23 ;  /* 0x0000000aff0d7819 */ /* 0x000fc40000011617 */
[--C-:B------:R-:W-:Y:S01]  /*6770*/  SHF.R.U32.HI R15, RZ, 0x7, R23.reuse ;  /* 0x00000007ff0f7819 */ /* 0x100fe20000011617 */
[----:B------:R1:W-:Y:S01]  /*6780*/  LDGSTS.E [R79+0x48], desc[UR18][R144.64], P3 ;  /* 0x00048000904f7fae */ /* 0x0003e200099a1012 */
[----:B------:R-:W-:Y:S02]  /*6790*/  LOP3.LUT P3, RZ, R13, 0x1, RZ, 0xc0, !PT ;  /* 0x000000010dff7812 */ /* 0x000fe4000786c0ff */
[--C-:B------:R-:W-:Y:S01]  /*67a0*/  SHF.R.U32.HI R16, RZ, 0x6, R23.reuse ;  /* 0x00000006ff107819 */ /* 0x100fe20000011617 */
[----:B------:R1:W-:Y:S01]  /*67b0*/  LDGSTS.E [R79+0x4c], desc[UR18][R142.64], P2 ;  /* 0x0004c0008e4f7fae */ /* 0x0003e200091a1012 */
[----:B------:R-:W-:Y:S02]  /*67c0*/  LOP3.LUT P2, RZ, R14, 0x1, RZ, 0xc0, !PT ;  /* 0x000000010eff7812 */ /* 0x000fe4000784c0ff */
[--C-:B------:R-:W-:Y:S01]  /*67d0*/  SHF.R.U32.HI R14, RZ, 0x8, R23.reuse ;  /* 0x00000008ff0e7819 */ /* 0x100fe20000011617 */
[----:B------:R1:W-:Y:S01]  /*67e0*/  LDGSTS.E [R79+0x50], desc[UR18][R140.64], P4 ;  /* 0x000500008c4f7fae */ /* 0x0003e2000a1a1012 */
[----:B------:R-:W-:-:S02]  /*67f0*/  SHF.R.U32.HI R17, RZ, 0x5, R23 ;  /* 0x00000005ff117819 */ /* 0x000fc40000011617 */
[----:B------:R-:W-:Y:S02]  /*6800*/  LOP3.LUT P4, RZ, R14, 0x1, RZ, 0xc0, !PT ;  /* 0x000000010eff7812 */ /* 0x000fe4000788c0ff */
[--C-:B------:R-:W-:Y:S01]  /*6810*/  SHF.R.U32.HI R21, RZ, 0x4, R23.reuse ;  /* 0x00000004ff157819 */ /* 0x100fe20000011617 */
[----:B------:R1:W-:Y:S01]  /*6820*/  LDGSTS.E [R79+0x54], desc[UR18][R138.64], P3 ;  /* 0x000540008a4f7fae */ /* 0x0003e200099a1012 */
[----:B------:R-:W-:Y:S02]  /*6830*/  LOP3.LUT P3, RZ, R15, 0x1, RZ, 0xc0, !PT ;  /* 0x000000010fff7812 */ /* 0x000fe4000786c0ff */
[-C--:B------:R-:W-:Y:S01]  /*6840*/  IADD3 R6, P6, PT, R106, R72.reuse, RZ ;  /* 0x000000486a067210 */ /* 0x080fe20007fde0ff */
[----:B------:R1:W-:Y:S01]  /*6850*/  LDGSTS.E [R79+0x58], desc[UR18][R136.64], P2 ;  /* 0x00058000884f7fae */ /* 0x0003e200091a1012 */
[----:B------:R-:W-:Y:S02]  /*6860*/  LOP3.LUT P2, RZ, R16, 0x1, RZ, 0xc0, !PT ;  /* 0x0000000110ff7812 */ /* 0x000fe4000784c0ff */
[----:B------:R-:W-:Y:S01]  /*6870*/  SHF.R.U32.HI R22, RZ, 0x3, R23 ;  /* 0x00000003ff167819 */ /* 0x000fe20000011617 */
[----:B------:R-:W-:Y:S01]  /*6880*/  IMAD.X R7, R107, 0x1, R74, P6 ;  /* 0x000000016b077824 */ /* 0x000fe200030e064a */
[----:B------:R-:W-:Y:S01]  /*6890*/  IADD3 R10, P6, PT, R102, R72, RZ ;  /* 0x00000048660a7210 */ /* 0x000fe20007fde0ff */
[----:B------:R1:W-:Y:S01]  /*68a0*/  LDGSTS.E [R79+0x5c], desc[UR18][R134.64], P4 ;  /* 0x0005c000864f7fae */ /* 0x0003e2000a1a1012 */
[----:B------:R-:W-:-:S02]  /*68b0*/  LOP3.LUT P4, RZ, R17, 0x1, RZ, 0xc0, !PT ;  /* 0x0000000111ff7812 */ /* 0x000fc4000788c0ff */
[----:B------:R-:W-:Y:S01]  /*68c0*/  SHF.R.U32.HI R25, RZ, 0x2, R23 ;  /* 0x00000002ff197819 */ /* 0x000fe20000011617 */
[----:B------:R1:W-:Y:S01]  /*68d0*/  LDGSTS.E [R79+0x60], desc[UR18][R132.64], P3 ;  /* 0x00060000844f7fae */ /* 0x0003e200099a1012 */
[-C--:B------:R-:W-:Y:S01]  /*68e0*/  IADD3 R18, P3, PT, R154, R72.reuse, RZ ;  /* 0x000000489a127210 */ /* 0x080fe20007f7e0ff */
[--C-:B------:R-:W-:Y:S01]  /*68f0*/  IMAD.X R11, R103, 0x1, R74.reuse, P6 ;  /* 0x00000001670b7824 */ /* 0x100fe200030e064a */
[----:B------:R-:W-:Y:S01]  /*6900*/  IADD3 R12, P6, PT, R100, R72, RZ ;  /* 0x00000048640c7210 */ /* 0x000fe20007fde0ff */
[----:B------:R1:W-:Y:S01]  /*6910*/  LDGSTS.E [R79+0x64], desc[UR18][R130.64], P2 ;  /* 0x00064000824f7fae */ /* 0x0003e200091a1012 */
[----:B------:R-:W-:Y:S01]  /*6920*/  ISETP.GE.AND P2, PT, R38, R179, PT ;  /* 0x000000b32600720c */ /* 0x000fe20003f46270 */
[--C-:B------:R-:W-:Y:S01]  /*6930*/  IMAD.X R19, R155, 0x1, R74.reuse, P3 ;  /* 0x000000019b137824 */ /* 0x100fe200018e064a */
[----:B------:R-:W-:Y:S01]  /*6940*/  LOP3.LUT P3, RZ, R21, 0x1, RZ, 0xc0, !PT ;  /* 0x0000000115ff7812 */ /* 0x000fe2000786c0ff */
[----:B------:R-:W-:Y:S01]  /*6950*/  IMAD.X R13, R101, 0x1, R74, P6 ;  /* 0x00000001650d7824 */ /* 0x000fe200030e064a */
[----:B------:R-:W-:Y:S01]  /*6960*/  SEL R24, RZ, 0x4, P2 ;  /* 0x00000004ff187807 */ /* 0x000fe20001000000 */
[----:B------:R1:W-:Y:S01]  /*6970*/  LDGSTS.E [R79+0x68], desc[UR18][R128.64], P4 ;  /* 0x00068000804f7fae */ /* 0x0003e2000a1a1012 */
[----:B------:R-:W-:-:S02]  /*6980*/  LOP3.LUT P2, RZ, R22, 0x1, RZ, 0xc0, !PT ;  /* 0x0000000116ff7812 */ /* 0x000fc4000784c0ff */
[----:B------:R-:W-:Y:S02]  /*6990*/  ISETP.GT.AND P4, PT, R58, 0xbf, PT ;  /* 0x000000bf3a00780c */ /* 0x000fe40003f84270 */
[----:B------:R-:W-:Y:S02]  /*69a0*/  SHF.R.U32.HI R26, RZ, 0x1, R23 ;  /* 0x00000001ff1a7819 */ /* 0x000fe40000011617 */
[-C--:B------:R-:W-:Y:S02]  /*69b0*/  IADD3 R14, P6, PT, R146, R72.reuse, RZ ;  /* 0x00000048920e7210 */ /* 0x080fe40007fde0ff */
[----:B------:R-:W-:Y:S01]  /*69c0*/  SEL R27, R24, RZ, P4 ;  /* 0x000000ff181b7207 */ /* 0x000fe20002000000 */
[----:B------:R1:W-:Y:S01]  /*69d0*/  LDGSTS.E [R79+0x6c], desc[UR18][R126.64], P3 ;  /* 0x0006c0007e4f7fae */ /* 0x0003e200099a1012 */
[-C--:B------:R-:W-:Y:S01]  /*69e0*/  IADD3 R22, P3, PT, R168, R72.reuse, RZ ;  /* 0x00000048a8167210 */ /* 0x080fe20007f7e0ff */
[--C-:B------:R-:W-:Y:S01]  /*69f0*/  IMAD.X R15, R147, 0x1, R74.reuse, P6 ;  /* 0x00000001930f7824 */ /* 0x100fe200030e064a */
[----:B------:R-:W-:Y:S01]  /*6a00*/  LOP3.LUT P4, RZ, R25, 0x1, RZ, 0xc0, !PT ;  /* 0x0000000119ff7812 */ /* 0x000fe2000788c0ff */
[----:B------:R1:W-:Y:S01]  /*6a10*/  LDGSTS.E [R79+0x70], desc[UR18][R122.64], P2 ;  /* 0x000700007a4f7fae */ /* 0x0003e200091a1012 */
[----:B------:R-:W-:Y:S01]  /*6a20*/  IADD3 R16, P6, PT, R150, R72, RZ ;  /* 0x0000004896107210 */ /* 0x000fe20007fde0ff */
[----:B------:R-:W-:Y:S01]  /*6a30*/  IMAD.X R23, R169, 0x1, R74, P3 ;  /* 0x00000001a9177824 */ /* 0x000fe200018e064a */
[----:B------:R-:W-:-:S02]  /*6a40*/  LOP3.LUT P3, RZ, R26, 0x1, RZ, 0xc0, !PT ;  /* 0x000000011aff7812 */ /* 0x000fc4000786c0ff */
[----:B------:R-:W-:Y:S01]  /*6a50*/  ISETP.NE.U32.AND P2, PT, R27, RZ, PT ;  /* 0x000000ff1b00720c */ /* 0x000fe20003f45070 */
[----:B------:R-:W-:Y:S01]  /*6a60*/  IMAD.X R17, R151, 0x1, R74, P6 ;  /* 0x0000000197117824 */ /* 0x000fe200030e064a */
[----:B------:R-:W-:-:S05]  /*6a70*/  IADD3 R20, P6, PT, R158, R72, RZ ;  /* 0x000000489e147210 */ /* 0x000fca0007fde0ff */
[----:B------:R1:W-:Y:S01]  /*6a80*/  LDGSTS.E [R79+0x74], desc[UR18][R120.64], P4 ;  /* 0x00074000784f7fae */ /* 0x0003e2000a1a1012 */
[--C-:B------:R-:W-:Y:S01]  /*6a90*/  IMAD.X R21, R159, 0x1, R74.reuse, P6 ;  /* 0x000000019f157824 */ /* 0x100fe200030e064a */
[-C--:B------:R-:W-:Y:S02]  /*6aa0*/  IADD3 R24, P6, PT, R172, R72.reuse, RZ ;  /* 0x00000048ac187210 */ /* 0x080fe40007fde0ff */
[----:B------:R1:W-:Y:S03]  /*6ab0*/  LDGSTS.E [R79+0x78], desc[UR18][R124.64], P3 ;  /* 0x000780007c4f7fae */ /* 0x0003e600099a1012 */
[--C-:B------:R-:W-:Y:S01]  /*6ac0*/  IMAD.X R25, R173, 0x1, R74.reuse, P6 ;  /* 0x00000001ad197824 */ /* 0x100fe200030e064a */
[----:B------:R1:W-:Y:S01]  /*6ad0*/  LDGSTS.E [R79+0x7c], desc[UR18][R162.64], !P1 ;  /* 0x0007c000a24f7fae */ /* 0x0003e2000c9a1012 */
[----:B------:R-:W-:Y:S02]  /*6ae0*/  ISETP.GE.AND P1, PT, R58, 0x40, PT ;  /* 0x000000403a00780c */ /* 0x000fe40003f26270 */
[----:B------:R-:W-:Y:S01]  /*6af0*/  IADD3 R26, P6, PT, R176, R72, RZ ;  /* 0x00000048b01a7210 */ /* 0x000fe20007fde0ff */
[----:B------:R-:W0:Y:S04]  /*6b00*/  LDGDEPBAR ;  /* 0x00000000000079af */ /* 0x000e280000000000 */
[----:B------:R1:W-:Y:S01]  /*6b10*/  LDGSTS.E [R60+0x1e000], desc[UR18][R112.64], P2 ;  /* 0x1e000000703c7fae */ /* 0x0003e200091a1012 */
[----:B------:R-:W-:Y:S01]  /*6b20*/  IMAD.X R27, R177, 0x1, R74, P6 ;  /* 0x00000001b11b7824 */ /* 0x000fe200030e064a */
[----:B------:R-:W-:-:S02]  /*6b30*/  ISETP.GE.AND P6, PT, R58, 0x20, PT ;  /* 0x000000203a00780c */ /* 0x000fc40003fc6270 */
[----:B------:R1:W-:Y:S04]  /*6b40*/  LDGSTS.E [R60+0x1e400], desc[UR18][R116.64], P2 ;  /* 0x1e400000743c7fae */ /* 0x0003e800091a1012 */
        /* <DEDUP_REMOVED lines=14> */
[----:B------:R-:W0:Y:S01]  /*6c30*/  LDGDEPBAR ;  /* 0x00000000000079af */ /* 0x000e220000000000 */
[----:B------:R-:W-:Y:S05]  /*6c40*/  @!P1 BRA `(.L_x_8) ;  /* 0x00000024006c9947 */ /* 0x000fea0003800000 */
[----:B-1----:R-:W1:Y:S01]  /*6c50*/  LDC.64 R4, c[0x0][0x388] ;  /* 0x0000e200ff047b82 */ /* 0x002e620000000a00 */
[----:B------:R-:W-:Y:S01]  /*6c60*/  SHF.R.S32.HI R8, RZ, 0x1f, R42 ;  /* 0x0000001fff087819 */ /* 0x000fe2000001142a */
[----:B------:R-:W-:Y:S01]  /*6c70*/  IMAD R126, R2, 0x18, RZ ;  /* 0x00000018027e7824 */ /* 0x000fe200078e02ff */
[----:B------:R-:W-:Y:S01]  /*6c80*/  IADD3 R91, P3, PT, R42, R77, RZ ;  /* 0x0000004d2a5b7210 */ /* 0x000fe20007f7e0ff */
[----:B------:R-:W-:Y:S01]  /*6c90*/  IMAD R124, R2, 0x17, RZ ;  /* 0x00000017027c7824 */ /* 0x000fe200078e02ff */
[----:B------:R-:W-:Y:S01]  /*6ca0*/  IADD3 R85, P2, PT, R42, R71, RZ ;  /* 0x000000472a557210 */ /* 0x000fe20007f5e0ff */
[----:B------:R-:W-:Y:S01]  /*6cb0*/  IMAD R122, R2, 0x16, RZ ;  /* 0x00000016027a7824 */ /* 0x000fe200078e02ff */
[C---:B------:R-:W-:Y:S01]  /*6cc0*/  IADD3 R89, P4, PT, R42.reuse, R75, RZ ;  /* 0x0000004b2a597210 */ /* 0x040fe20007f9e0ff */
[----:B------:R-:W2:Y:S01]  /*6cd0*/  LDC.64 R6, c[0x0][0x380] ;  /* 0x0000e000ff067b82 */ /* 0x000ea20000000a00 */
[----:B------:R-:W-:Y:S01]  /*6ce0*/  IADD3 R87, P1, PT, R42, R73, RZ ;  /* 0x000000492a577210 */ /* 0x000fe20007f3e0ff */
[C---:B------:R-:W-:Y:S01]  /*6cf0*/  IMAD R120, R2.reuse, 0x15, RZ ;  /* 0x0000001502787824 */ /* 0x040fe200078e02ff */
[-C--:B------:R-:W-:Y:S01]  /*6d00*/  LEA.HI.X.SX32 R94, R77, R8.reuse, 0x1, P3 ;  /* 0x000000084d5e7211 */ /* 0x080fe200018f0eff */
[C---:B------:R-:W-:Y:S01]  /*6d10*/  IMAD R118, R2.reuse, 0x14, RZ ;  /* 0x0000001402767824 */ /* 0x040fe200078e02ff */
[-C--:B------:R-:W-:Y:S01]  /*6d20*/  LEA.HI.X.SX32 R88, R71, R8.reuse, 0x1, P2 ;  /* 0x0000000847587211 */ /* 0x080fe200010f0eff */
[----:B------:R-:W-:Y:S01]  /*6d30*/  IMAD R116, R2, 0x13, RZ ;  /* 0x0000001302747824 */ /* 0x000fe200078e02ff */
[----:B------:R-:W-:Y:S01]  /*6d40*/  IADD3 R83, P3, PT, R42, R69, RZ ;  /* 0x000000452a537210 */ /* 0x000fe20007f7e0ff */
[----:B------:R-:W-:Y:S01]  /*6d50*/  IMAD R114, R2, 0x12, RZ ;  /* 0x0000001202727824 */ /* 0x000fe200078e02ff */
[----:B------:R-:W-:Y:S01]  /*6d60*/  IADD3 R77, P2, PT, R42, R63, RZ ;  /* 0x0000003f2a4d7210 */ /* 0x000fe20007f5e0ff */
[C---:B------:R-:W-:Y:S01]  /*6d70*/  IMAD R112, R2.reuse, 0x11, RZ ;  /* 0x0000001102707824 */ /* 0x040fe200078e02ff */
[-C--:B------:R-:W-:Y:S01]  /*6d80*/  LEA.HI.X.SX32 R92, R75, R8.reuse, 0x1, P4 ;  /* 0x000000084b5c7211 */ /* 0x080fe200020f0eff */
[C---:B------:R-:W-:Y:S01]  /*6d90*/  IMAD.SHL.U32 R110, R2.reuse, 0x10, RZ ;  /* 0x00000010026e7824 */ /* 0x040fe200078e00ff */
[-C--:B------:R-:W-:Y:S01]  /*6da0*/  LEA.HI.X.SX32 R90, R73, R8.reuse, 0x1, P1 ;  /* 0x00000008495a7211 */ /* 0x080fe200008f0eff */
[----:B------:R-:W-:Y:S01]  /*6db0*/  IMAD R108, R2, 0xf, RZ ;  /* 0x0000000f026c7824 */ /* 0x000fe200078e02ff */
[----:B------:R-:W-:Y:S01]  /*6dc0*/  IADD3 R21, P4, PT, R42, R67, RZ ;  /* 0x000000432a157210 */ /* 0x000fe20007f9e0ff */
[----:B------:R-:W-:Y:S01]  /*6dd0*/  IMAD R106, R2, 0xe, RZ ;  /* 0x0000000e026a7824 */ /* 0x000fe200078e02ff */
        /* <DEDUP_REMOVED lines=13> */
[----:B------:R-:W-:Y:S01]  /*6eb0*/  IMAD.SHL.U32 R34, R2, 0x4, RZ ;  /* 0x0000000402227824 */ /* 0x000fe200078e00ff */
[----:B------:R-:W-:Y:S01]  /*6ec0*/  IADD3 R73, P4, PT, R42, R59, RZ ;  /* 0x0000003b2a497210 */ /* 0x000fe20007f9e0ff */
[----:B------:R-:W-:Y:S01]  /*6ed0*/  IMAD R32, R2, 0x3, RZ ;  /* 0x0000000302207824 */ /* 0x000fe200078e02ff */
[----:B------:R-:W-:Y:S01]  /*6ee0*/  IADD3 R71, P1, PT, R42, R57, RZ ;  /* 0x000000392a477210 */ /* 0x000fe20007f3e0ff */
[----:B------:R-:W-:Y:S01]  /*6ef0*/  IMAD.SHL.U32 R30, R2, 0x2, RZ ;  /* 0x00000002021e7824 */ /* 0x000fe200078e00ff */
[-C--:B------:R-:W-:Y:S01]  /*6f00*/  LEA.HI.X.SX32 R78, R61, R8.reuse, 0x1, P3 ;  /* 0x000000083d4e7211 */ /* 0x080fe200018f0eff */
[----:B------:R-:W-:Y:S01]  /*6f10*/  IMAD R23, R76, 0x18, RZ ;  /* 0x000000184c177824 */ /* 0x000fe200078e02ff */
[-C--:B------:R-:W-:Y:S01]  /*6f20*/  LEA.HI.X.SX32 R26, R55, R8.reuse, 0x1, P2 ;  /* 0x00000008371a7211 */ /* 0x080fe200010f0eff */
[----:B------:R-:W-:Y:S01]  /*6f30*/  IMAD R25, R68, 0x18, RZ ;  /* 0x0000001844197824 */ /* 0x000fe200078e02ff */
[----:B------:R-:W-:Y:S01]  /*6f40*/  IADD3 R61, P2, PT, R42, R47, RZ ;  /* 0x0000002f2a3d7210 */ /* 0x000fe20007f5e0ff */
[----:B------:R-:W-:Y:S01]  /*6f50*/  UMOV UR13, 0x1 ;  /* 0x00000001000d7882 */ /* 0x000fe20000000000 */
[----:B------:R-:W-:Y:S01]  /*6f60*/  R2UR UR22, R28 ;  /* 0x000000001c1672ca */ /* 0x000fe200000e0000 */
[----:B------:R-:W-:Y:S01]  /*6f70*/  UMOV UR14, 0x5 ;  /* 0x00000005000e7882 */ /* 0x000fe20000000000 */
[-C--:B------:R-:W-:Y:S01]  /*6f80*/  LEA.HI.X.SX32 R28, R59, R8.reuse, 0x1, P4 ;  /* 0x000000083b1c7211 */ /* 0x080fe200020f0eff */
[----:B------:R-:W-:Y:S01]  /*6f90*/  UMOV UR6, URZ ;  /* 0x000000ff00067c82 */ /* 0x000fe20008000000 */
[-C--:B------:R-:W-:Y:S01]  /*6fa0*/  LEA.HI.X.SX32 R70, R57, R8.reuse, 0x1, P1 ;  /* 0x0000000839467211 */ /* 0x080fe200008f0eff */
[----:B------:R-:W-:Y:S01]  /*6fb0*/  UMOV UR7, URZ ;  /* 0x000000ff00077c82 */ /* 0x000fe20008000000 */
[C---:B------:R-:W-:Y:S01]  /*6fc0*/  IADD3 R67, P3, PT, R42.reuse, R53, RZ ;  /* 0x000000352a437210 */ /* 0x040fe20007f7e0ff */
[----:B------:R-:W-:Y:S01]  /*6fd0*/  UMOV UR8, URZ ;  /* 0x000000ff00087c82 */ /* 0x000fe20008000000 */
[C---:B------:R-:W-:Y:S01]  /*6fe0*/  IADD3 R65, P4, PT, R42.reuse, R51, RZ ;  /* 0x000000332a417210 */ /* 0x040fe20007f9e0ff */
[----:B------:R-:W-:Y:S01]  /*6ff0*/  UMOV UR5, URZ ;  /* 0x000000ff00057c82 */ /* 0x000fe20008000000 */
[----:B------:R-:W-:Y:S01]  /*7000*/  IADD3 R63, P1, PT, R42, R49, RZ ;  /* 0x000000312a3f7210 */ /* 0x000fe20007f3e0ff */
[----:B-1----:R-:W-:Y:S01]  /*7010*/  IMAD.WIDE.U32 R42, R3, 0x18, R4 ;  /* 0x00000018032a7825 */ /* 0x002fe200078e0004 */
[----:B------:R-:W-:-:S02]  /*7020*/  LEA.HI.X.SX32 R22, R47, R8, 0x1, P2 ;  /* 0x000000082f167211 */ /* 0x000fc400010f0eff */
[----:B------:R-:W-:Y:S01]  /*7030*/  SHF.R.S32.HI R3, RZ, 0x1f, R45 ;  /* 0x0000001fff037819 */ /* 0x000fe2000001142d */
[----:B--2---:R-:W-:Y:S01]  /*7040*/  IMAD.WIDE.U32 R4, R81, 0x18, R6 ;  /* 0x0000001851047825 */ /* 0x004fe200078e0006 */
[----:B------:R-:W-:Y:S02]  /*7050*/  IADD3 R19, P2, PT, R45, R56, RZ ;  /* 0x000000382d137210 */ /* 0x000fe40007f5e0ff */
[-C--:B------:R-:W-:Y:S01]  /*7060*/  LEA.HI.X.SX32 R24, R49, R8.reuse, 0x1, P1 ;  /* 0x0000000831187211 */ /* 0x080fe200008f0eff */
[----:B------:R-:W-:Y:S01]  /*7070*/  IMAD R6, R2, 0x5, RZ ;  /* 0x0000000502067824 */ /* 0x000fe200078e02ff */
[----:B------:R-:W-:Y:S01]  /*7080*/  LEA.HI.X.SX32 R62, R53, R8, 0x1, P3 ;  /* 0x00000008353e7211 */ /* 0x000fe200018f0eff */
[----:B------:R-:W-:Y:S01]  /*7090*/  IMAD.MOV.U32 R93, RZ, RZ, R4 ;  /* 0x000000ffff5d7224 */ /* 0x000fe200078e0004 */
[----:B------:R-:W-:Y:S01]  /*70a0*/  IADD3 R134, P1, PT, R45, R2, RZ ;  /* 0x000000022d867210 */ /* 0x000fe20007f3e0ff */
[----:B------:R-:W-:Y:S01]  /*70b0*/  IMAD.SHL.U32 R81, R21, 0x4, RZ ;  /* 0x0000000415517824 */ /* 0x000fe200078e00ff */
[----:B------:R-:W-:-:S02]  /*70c0*/  LEA.HI.X.SX32 R20, R56, R3, 0x1, P2 ;  /* 0x0000000338147211 */ /* 0x000fc400010f0eff */
[C---:B------:R-:W-:Y:S02]  /*70d0*/  IADD3 R17, P3, PT, R45.reuse, R54, RZ ;  /* 0x000000362d117210 */ /* 0x040fe40007f7e0ff */
[C---:B------:R-:W-:Y:S02]  /*70e0*/  IADD3 R15, P2, PT, R45.reuse, R44, RZ ;  /* 0x0000002c2d0f7210 */ /* 0x040fe40007f5e0ff */
[-C--:B------:R-:W-:Y:S02]  /*70f0*/  LEA.HI.X.SX32 R95, R2, R3.reuse, 0x1, P1 ;  /* 0x00000003025f7211 */ /* 0x080fe400008f0eff */
[----:B------:R-:W-:Y:S02]  /*7100*/  IADD3 R16, P1, PT, R45, R52, RZ ;  /* 0x000000342d107210 */ /* 0x000fe40007f3e0ff */
[-C--:B------:R-:W-:Y:S01]  /*7110*/  LEA.HI.X.SX32 R18, R54, R3.reuse, 0x1, P3 ;  /* 0x0000000336127211 */ /* 0x080fe200018f0eff */
[----:B------:R-:W-:Y:S01]  /*7120*/  IMAD.SHL.U32 R54, R19, 0x4, RZ ;  /* 0x0000000413367824 */ /* 0x000fe200078e00ff */
[----:B------:R-:W-:-:S02]  /*7130*/  LEA.HI.X.SX32 R44, R44, R3, 0x1, P2 ;  /* 0x000000032c2c7211 */ /* 0x000fc400010f0eff */
[C---:B------:R-:W-:Y:S02]  /*7140*/  IADD3 R13, P3, PT, R45.reuse, R50, RZ ;  /* 0x000000322d0d7210 */ /* 0x040fe40007f7e0ff */
[----:B------:R-:W-:Y:S02]  /*7150*/  IADD3 R10, P2, PT, R45, R46, RZ ;  /* 0x0000002e2d0a7210 */ /* 0x000fe40007f5e0ff */
[-C--:B------:R-:W-:Y:S01]  /*7160*/  LEA.HI.X.SX32 R55, R52, R3.reuse, 0x1, P1 ;  /* 0x0000000334377211 */ /* 0x080fe200008f0eff */
[----:B------:R-:W-:Y:S01]  /*7170*/  IMAD.SHL.U32 R52, R17, 0x4, RZ ;  /* 0x0000000411347824 */ /* 0x000fe200078e00ff */
[----:B------:R-:W-:Y:S02]  /*7180*/  IADD3 R12, P1, PT, R45, R48, RZ ;  /* 0x000000302d0c7210 */ /* 0x000fe40007f3e0ff */
[-C--:B------:R-:W-:Y:S01]  /*7190*/  LEA.HI.X.SX32 R14, R50, R3.reuse, 0x1, P3 ;  /* 0x00000003320e7211 */ /* 0x080fe200018f0eff */
[----:B------:R-:W-:Y:S01]  /*71a0*/  IMAD.SHL.U32 R50, R16, 0x4, RZ ;  /* 0x0000000410327824 */ /* 0x000fe200078e00ff */
[----:B------:R-:W-:Y:S01]  /*71b0*/  LEA.HI.X.SX32 R47, R46, R3, 0x1, P2 ;  /* 0x000000032e2f7211 */ /* 0x000fe200010f0eff */
[----:B------:R-:W-:Y:S01]  /*71c0*/  IMAD.SHL.U32 R46, R13, 0x4, RZ ;  /* 0x000000040d2e7824 */ /* 0x000fe200078e00ff */
[----:B------:R-:W-:-:S02]  /*71d0*/  IADD3 R132, P3, PT, R45, R126, RZ ;  /* 0x0000007e2d847210 */ /* 0x000fc40007f7e0ff */
[----:B------:R-:W-:Y:S02]  /*71e0*/  IADD3 R130, P2, PT, R45, R124, RZ ;  /* 0x0000007c2d827210 */ /* 0x000fe40007f5e0ff */
[-C--:B------:R-:W-:Y:S01]  /*71f0*/  LEA.HI.X.SX32 R49, R48, R3.reuse, 0x1, P1 ;  /* 0x0000000330317211 */ /* 0x080fe200008f0eff */
[----:B------:R-:W-:Y:S01]  /*7200*/  IMAD.SHL.U32 R48, R15, 0x4, RZ ;  /* 0x000000040f307824 */ /* 0x000fe200078e00ff */
[----:B------:R-:W-:Y:S01]  /*7210*/  LEA.HI.X.SX32 R60, R51, R8, 0x1, P4 ;  /* 0x00000008333c7211 */ /* 0x000fe200020f0eff */
[----:B------:R-:W-:Y:S01]  /*7220*/  IMAD R8, R2, 0x6, RZ ;  /* 0x0000000602087824 */ /* 0x000fe200078e02ff */
[----:B------:R-:W-:Y:S02]  /*7230*/  IADD3 R128, P1, PT, R45, R122, RZ ;  /* 0x0000007a2d807210 */ /* 0x000fe40007f3e0ff */
[-C--:B------:R-:W-:Y:S02]  /*7240*/  LEA.HI.X.SX32 R133, R126, R3.reuse, 0x1, P3 ;  /* 0x000000037e857211 */ /* 0x080fe400018f0eff */
[----:B------:R-:W-:-:S02]  /*7250*/  LEA.HI.X.SX32 R131, R124, R3, 0x1, P2 ;  /* 0x000000037c837211 */ /* 0x000fc400010f0eff */
[C---:B------:R-:W-:Y:S02]  /*7260*/  IADD3 R126, P4, PT, R45.reuse, R120, RZ ;  /* 0x000000782d7e7210 */ /* 0x040fe40007f9e0ff */
[C---:B------:R-:W-:Y:S02]  /*7270*/  IADD3 R124, P2, PT, R45.reuse, R118, RZ ;  /* 0x000000762d7c7210 */ /* 0x040fe40007f5e0ff */
[-C--:B------:R-:W-:Y:S02]  /*7280*/  LEA.HI.X.SX32 R129, R122, R3.reuse, 0x1, P1 ;  /* 0x000000037a817211 */ /* 0x080fe400008f0eff */
        /* <DEDUP_REMOVED lines=12> */
[----:B------:R-:W-:Y:S02]  /*7350*/  SHF.R.S32.HI R9, RZ, 0x1f, R58 ;  /* 0x0000001fff097819 */ /* 0x000fe4000001143a */
[----:B------:R-:W-:Y:S02]  /*7360*/  IADD3 R110, P2, PT, R45, R104, RZ ;  /* 0x000000682d6e7210 */ /* 0x000fe40007f5e0ff */
[----:B------:R-:W-:-:S02]  /*7370*/  LEA.HI.X.SX32 R115, R108, R3, 0x1, P3 ;  /* 0x000000036c737211 */ /* 0x000fc400018f0eff */
[-C--:B------:R-:W-:Y:S02]  /*7380*/  LEA.HI.X.SX32 R113, R106, R3.reuse, 0x1, P1 ;  /* 0x000000036a717211 */ /* 0x080fe400008f0eff */
[C---:B------:R-:W-:Y:S02]  /*7390*/  IADD3 R108, P3, PT, R45.reuse, R102, RZ ;  /* 0x000000662d6c7210 */ /* 0x040fe40007f7e0ff */
[----:B------:R-:W-:Y:S02]  /*73a0*/  IADD3 R106, P1, PT, R45, R100, RZ ;  /* 0x000000642d6a7210 */ /* 0x000fe40007f3e0ff */
[----:B------:R-:W-:Y:S01]  /*73b0*/  LEA.HI R9, R9, R58, RZ, 0x5 ;  /* 0x0000003a09097211 */ /* 0x000fe200078f28ff */
[----:B------:R-:W-:Y:S01]  /*73c0*/  IMAD R58, R2, 0x7, RZ ;  /* 0x00000007023a7824 */ /* 0x000fe200078e02ff */
[-C--:B------:R-:W-:Y:S01]  /*73d0*/  LEA.HI.X.SX32 R111, R104, R3.reuse, 0x1, P2 ;  /* 0x00000003686f7211 */ /* 0x080fe200010f0eff */
[----:B------:R-:W-:Y:S01]  /*73e0*/  IMAD.IADD R2, R5, 0x1, R25 ;  /* 0x0000000105027824 */ /* 0x000fe200078e0219 */
[----:B------:R-:W-:Y:S01]  /*73f0*/  IADD3 R104, P2, PT, R45, R98, RZ ;  /* 0x000000622d687210 */ /* 0x000fe20007f5e0ff */
[----:B------:R-:W-:Y:S01]  /*7400*/  IMAD.MOV.U32 R5, RZ, RZ, RZ ;  /* 0x000000ffff057224 */ /* 0x000fe200078e00ff */
[----:B------:R-:W-:-:S02]  /*7410*/  LEA.HI.X.SX32 R109, R102, R3, 0x1, P3 ;  /* 0x00000003666d7211 */ /* 0x000fc400018f0eff */
[-C--:B------:R-:W-:Y:S02]  /*7420*/  LEA.HI.X.SX32 R107, R100, R3.reuse, 0x1, P1 ;  /* 0x00000003646b7211 */ /* 0x080fe400008f0eff */
[C---:B------:R-:W-:Y:S02]  /*7430*/  IADD3 R102, P3, PT, R45.reuse, R96, RZ ;  /* 0x000000602d667210 */ /* 0x040fe40007f7e0ff */
[C---:B------:R-:W-:Y:S02]  /*7440*/  IADD3 R100, P1, PT, R45.reuse, R136, RZ ;  /* 0x000000882d647210 */ /* 0x040fe40007f3e0ff */
[-C--:B------:R-:W-:Y:S02]  /*7450*/  LEA.HI.X.SX32 R105, R98, R3.reuse, 0x1, P2 ;  /* 0x0000000362697211 */ /* 0x080fe400010f0eff */
[----:B------:R-:W-:Y:S02]  /*7460*/  IADD3 R98, P2, PT, R45, R58, RZ ;  /* 0x0000003a2d627210 */ /* 0x000fe40007f5e0ff */
        /* <DEDUP_REMOVED lines=8> */
[----:B------:R-:W-:Y:S02]  /*74f0*/  SHF.R.S32.HI R9, RZ, 0x5, R9 ;  /* 0x00000005ff097819 */ /* 0x000fe40000011409 */
[C---:B------:R-:W-:Y:S02]  /*7500*/  IADD3 R8, P3, PT, R45.reuse, R32, RZ ;  /* 0x000000202d087210 */ /* 0x040fe40007f7e0ff */
[----:B------:R-:W-:Y:S01]  /*7510*/  IADD3 R6, P1, PT, R45, R30, RZ ;  /* 0x0000001e2d067210 */ /* 0x000fe20007f3e0ff */
[C---:B------:R-:W-:Y:S01]  /*7520*/  VIADD R139, R9.reuse, 0xfffffffa ;  /* 0xfffffffa098b7836 */ /* 0x040fe20000000000 */
[-C--:B------:R-:W-:Y:S01]  /*7530*/  LEA.HI.X.SX32 R137, R34, R3.reuse, 0x1, P2 ;  /* 0x0000000322897211 */ /* 0x080fe200010f0eff */
[----:B------:R-:W-:Y:S01]  /*7540*/  IMAD.SHL.U32 R142, R8, 0x4, RZ ;  /* 0x00000004088e7824 */ /* 0x000fe200078e00ff */
[----:B------:R-:W-:Y:S01]  /*7550*/  VIMNMX R4, PT, PT, R9, 0x2, !PT ;  /* 0x0000000209047848 */ /* 0x000fe20007fe0100 */
[----:B------:R-:W-:Y:S01]  /*7560*/  IMAD.SHL.U32 R144, R6, 0x4, RZ ;  /* 0x0000000406907824 */ /* 0x000fe200078e00ff */
[----:B------:R-:W-:-:S02]  /*7570*/  LEA.HI.X.SX32 R11, R32, R3, 0x1, P3 ;  /* 0x00000003200b7211 */ /* 0x000fc400018f0eff */
[----:B------:R-:W-:Y:S01]  /*7580*/  LEA.HI.X.SX32 R7, R30, R3, 0x1, P1 ;  /* 0x000000031e077211 */ /* 0x000fe200008f0eff */
[----:B------:R-:W-:Y:S01]  /*7590*/  VIADD R140, R4, 0xffffffff ;  /* 0xffffffff048c7836 */ /* 0x000fe20000000000 */
[----:B------:R-:W-:Y:S01]  /*75a0*/  SHF.L.U64.HI R45, R45, 0x2, R3 ;  /* 0x000000022d2d7819 */ /* 0x000fe20000010203 */
[----:B------:R-:W-:Y:S01]  /*75b0*/  IMAD.IADD R3, R43, 0x1, R23 ;  /* 0x000000012b037824 */ /* 0x000fe200078e0217 */
[C---:B------:R-:W-:Y:S01]  /*75c0*/  SHF.L.U64.HI R94, R91.reuse, 0x2, R94 ;  /* 0x000000025b5e7819 */ /* 0x040fe2000001025e */
[----:B------:R-:W-:Y:S01]  /*75d0*/  IMAD.SHL.U32 R91, R91, 0x4, RZ ;  /* 0x000000045b5b7824 */ /* 0x000fe200078e00ff */
        /* <DEDUP_REMOVED lines=28> */
[----:B------:R-:W-:Y:S01]  /*77a0*/  SHF.L.U64.HI R53, R15, 0x2, R44 ;  /* 0x000000020f357819 */ /* 0x000fe2000001022c */
        /* <DEDUP_REMOVED lines=47> */
[----:B------:R-:W-:-:S02]  /*7aa0*/  SHF.L.U64.HI R59, R19, 0x2, R20 ;  /* 0x00000002133b7819 */ /* 0x000fc40000010214 */
[----:B------:R-:W-:Y:S02]  /*7ab0*/  SHF.L.U64.HI R57, R17, 0x2, R18 ;  /* 0x0000000211397819 */ /* 0x000fe40000010212 */
[----:B------:R-:W-:Y:S02]  /*7ac0*/  SHF.L.U64.HI R55, R16, 0x2, R55 ;  /* 0x0000000210377819 */ /* 0x000fe40000010237 */
[----:B------:R-:W-:Y:S02]  /*7ad0*/  SHF.L.U64.HI R51, R13, 0x2, R14 ;  /* 0x000000020d337819 */ /* 0x000fe4000001020e */
[----:B------:R-:W-:Y:S02]  /*7ae0*/  SHF.L.U64.HI R49, R12, 0x2, R49 ;  /* 0x000000020c317819 */ /* 0x000fe40000010231 */
[----:B------:R-:W-:Y:S02]  /*7af0*/  SHF.L.U64.HI R47, R10, 0x2, R47 ;  /* 0x000000020a2f7819 */ /* 0x000fe4000001022f */
[----:B------:R-:W-:-:S02]  /*7b00*/  SHF.L.U64.HI R141, R8, 0x2, R11 ;  /* 0x00000002088d7819 */ /* 0x000fc4000001020b */
[----:B------:R-:W-:-:S07]  /*7b10*/  SHF.L.U64.HI R143, R6, 0x2, R7 ;  /* 0x00000002068f7819 */ /* 0x000fce0000010207 */
.L_x_11:
[----:B------:R-:W-:Y:S01]  /*7b20*/  IMAD.U32 R5, R5, -0x80000000, RZ ;  /* 0x8000000005057824 */ /* 0x000fe200078e00ff */
[----:B------:R-:W-:-:S03]  /*7b30*/  UIADD3 UR7, UPT, UPT, UR7, 0x1, URZ ;  /* 0x0000000107077890 */ /* 0x000fc6000fffe0ff */
[----:B------:R-:W1:Y:S01]  /*7b40*/  SYNCS.PHASECHK.TRANS64.TRYWAIT P1, [UR12], R5 ;  /* 0x00000005ff0075a7 */ /* 0x000e62000802110c */
[----:B------:R-:W-:-:S04]  /*7b50*/  UISETP.GT.AND UP1, UPT, UR7, 0x4, UPT ;  /* 0x000000040700788c */ /* 0x000fc8000bf24270 */
[----:B------:R-:W-:-:S04]  /*7b60*/  USEL UR7, UR7, URZ, !UP1 ;  /* 0x000000ff07077287 */ /* 0x000fc8000c800000 */
[----:B------:R-:W-:Y:S01]  /*7b70*/  ULEA UR4, UR7, UR10, 0xe ;  /* 0x0000000a07047291 */ /* 0x000fe2000f8e70ff */
[----:B-12---:R-:W-:Y:S11]  /*7b80*/  @!P1 BRA `(.L_x_9) ;  /* 0x0000003000949947 */ /* 0x006ff60003800000 */
.L_x_17:
[----:B------:R-:W-:-:S04]  /*7b90*/  DEPBAR.LE SB0, 0x8 ;  /* 0x000082000000791a */ /* 0x000fc80000000000 */
[----:B------:R-:W-:Y:S01]  /*7ba0*/  LEA R145, R41, UR4, 0x7 ;  /* 0x0000000429917c11 */ /* 0x000fe2000f8e38ff */
[----:B------:R-:W-:Y:S01]  /*7bb0*/  BAR.SYNC.DEFER_BLOCKING 0x0 ;  /* 0x0000000000007b1d */ /* 0x000fe20000010000 */
[----:B------:R-:W-:Y:S02]  /*7bc0*/  UIADD3 UR6, UPT, UPT, UR6, 0x1, URZ ;  /* 0x0000000106067890 */ /* 0x000fe4000fffe0ff */
[----:B------:R-:W-:Y:S02]  /*7bd0*/  ULEA UR12, UR13, UR10, 0x3 ;  /* 0x0000000a0d0c7291 */ /* 0x000fe4000f8e18ff */
[----:B------:R-:W-:Y:S02]  /*7be0*/  UISETP.GT.AND UP1, UPT, UR6, 0x5, UPT ;  /* 0x000000050600788c */ /* 0x000fe4000bf24270 */
[----:B------:R-:W-:Y:S02]  /*7bf0*/  UIADD3 UR12, UPT, UPT, UR12, 0x20000, URZ ;  /* 0x000200000c0c7890 */ /* 0x000fe4000fffe0ff */
[----:B------:R-:W-:Y:S01]  /*7c00*/  USEL UR6, UR6, URZ, !UP1 ;  /* 0x000000ff06067287 */ /* 0x000fe2000c800000 */
[----:B------:R-:W-:Y:S01]  /*7c10*/  UMOV UR4, UR8 ;  /* 0x0000000800047c82 */ /* 0x000fe20008000000 */
        /* <DEDUP_REMOVED lines=8> */
[----:B-1----:R1:W-:Y:S01]  /*7ca0*/  STTM.x32 tmem[UR11+0x40], R4 ;  /* 0x00004004000079ed */ /* 0x0023e200082c000b */
[----:B------:R-:W2:Y:S02]  /*7cb0*/  FENCE.VIEW.ASYNC.T ;  /* 0x00000000000073c6 */ /* 0x000ea40000000200 */
[----:B--2---:R-:W-:Y:S06]  /*7cc0*/  BAR.SYNC.DEFER_BLOCKING 0x0 ;  /* 0x0000000000007b1d */ /* 0x004fec0000010000 */
[----:B------:R-:W-:Y:S05]  /*7cd0*/  @P5 BRA `(.L_x_10) ;  /* 0x0000000000805947 */ /* 0x000fea0003800000 */
[----:B------:R-:W-:Y:S02]  /*7ce0*/  ULEA UR8, UR6, UR10, 0xd ;  /* 0x0000000a06087291 */ /* 0x000fe4000f8e68ff */
[----:B------:R-:W-:Y:S02]  /*7cf0*/  UIADD3 UR15, UPT, UPT, UR20, 0x48, URZ ;  /* 0x00000048140f7890 */ /* 0x000fe4000fffe0ff */
[----:B------:R-:W-:Y:S02]  /*7d00*/  UIADD3 UR8, UPT, UPT, UR8, 0x14000, URZ ;  /* 0x0001400008087890 */ /* 0x000fe4000fffe0ff */
[----:B------:R-:W-:Y:S02]  /*7d10*/  UIADD3 UR23, UPT, UPT, UR20, 0x50, URZ ;  /* 0x0000005014177890 */ /* 0x000fe4000fffe0ff */
[----:B------:R-:W-:Y:S02]  /*7d20*/  USHF.R.U32.HI UR8, URZ, 0x4, UR8 ;  /* 0x00000004ff087899 */ /* 0x000fe40008011608 */
[----:B------:R-:W-:-:S02]  /*7d30*/  UIADD3 UR36, UPT, UPT, UR20, 0x58, URZ ;  /* 0x0000005814247890 */ /* 0x000fc4000fffe0ff */
[----:B------:R-:W-:Y:S01]  /*7d40*/  USGXT.U32 UR16, UR8, 0xe ;  /* 0x0000000e0810789a */ /* 0x000fe20008000000 */
[----:B------:R-:W-:Y:S02]  /*7d50*/  UMOV UR30, 0x0 ;  /* 0x00000000001e7882 */ /* 0x000fe40000000000 */
[----:B------:R-:W-:Y:S01]  /*7d60*/  UMOV UR8, URZ ;  /* 0x000000ff00087c82 */ /* 0x000fe20008000000 */
[----:B------:R-:W-:Y:S01]  /*7d70*/  UIADD3 UR24, UP1, UPT, UR16, 0x2, URZ ;  /* 0x0000000210187890 */ /* 0x000fe2000ff3e0ff */
[----:B------:R-:W-:Y:S01]  /*7d80*/  UMOV UR31, 0x8100910 ;  /* 0x08100910001f7882 */ /* 0x000fe20000000000 */
[----:B------:R-:W-:Y:S02]  /*7d90*/  UMOV UR17, 0x40004040 ;  /* 0x4000404000117882 */ /* 0x000fe40000000000 */
[----:B------:R-:W-:Y:S01]  /*7da0*/  UIADD3.X UR25, UPT, UPT, UR8, 0x40004040, URZ, UP1, !UPT ;  /* 0x4000404008197890 */ /* 0x000fe20008ffe4ff */
[----:B------:R2:W-:Y:S01]  /*7db0*/  UTCHMMA tmem[UR21], gdesc[UR16], tmem[UR20], tmem[UR30], idesc[UR31], UPT ;  /* 0x00ff1e10150079ea */ /* 0x0005e2000b800014 */
[----:B------:R-:W-:-:S02]  /*7dc0*/  UIADD3 UR26, UP1, UPT, UR24, 0x2, URZ ;  /* 0x00000002181a7890 */ /* 0x000fc4000ff3e0ff */
[----:B------:R-:W-:Y:S02]  /*7dd0*/  UIADD3 UR28, UP2, UPT, UR24, 0x4, URZ ;  /* 0x00000004181c7890 */ /* 0x000fe4000ff5e0ff */
[----:B------:R-:W-:Y:S02]  /*7de0*/  UIADD3.X UR27, UPT, UPT, UR25, URZ, URZ, UP1, !UPT ;  /* 0x000000ff191b7290 */ /* 0x000fe40008ffe4ff */
[----:B------:R-:W-:Y:S01]  /*7df0*/  UIADD3.X UR29, UPT, UPT, UR25, URZ, URZ, UP2, !UPT ;  /* 0x000000ff191d7290 */ /* 0x000fe200097fe4ff */
        /* <DEDUP_REMOVED lines=14> */
.L_x_10:
[----:B------:R-:W-:Y:S01]  /*7ee0*/  R2UR UR9, R139 ;  /* 0x000000008b0972ca */ /* 0x000fe200000e0000 */
[----:B------:R-:W-:Y:S01]  /*7ef0*/  UISETP.GT.AND UP1, UPT, UR22, URZ, UPT ;  /* 0x000000ff1600728c */ /* 0x000fe2000bf24270 */
[----:B------:R-:W-:Y:S01]  /*7f00*/  BAR.SYNC.DEFER_BLOCKING 0x0 ;  /* 0x0000000000007b1d */ /* 0x000fe20000010000 */
[----:B------:R-:W-:Y:S01]  /*7f10*/  UISETP.GT.AND UP2, UPT, UR22, 0x1, UPT ;  /* 0x000000011600788c */ /* 0x000fe2000bf44270 */
[C---:B-1----:R-:W-:Y:S01]  /*7f20*/  IADD3 R4, P3, PT, R93.reuse, R37, RZ ;  /* 0x000000255d047210 */ /* 0x042fe20007f7e0ff */
[----:B--2---:R-:W-:Y:S01]  /*7f30*/  USEL UR8, URZ, 0x4, !UP1 ;  /* 0x00000004ff087887 */ /* 0x004fe2000c800000 */
[C---:B------:R-:W-:Y:S01]  /*7f40*/  IADD3 R6, P4, PT, R93.reuse, R134, RZ ;  /* 0x000000865d067210 */ /* 0x040fe20007f9e0ff */
[----:B------:R-:W-:Y:S02]  /*7f50*/  UISETP.GT.AND UP3, UPT, UR22, 0x3, UPT ;  /* 0x000000031600788c */ /* 0x000fe4000bf64270 */
[C---:B------:R-:W-:Y:S01]  /*7f60*/  IMAD.X R5, R2.reuse, 0x1, R45, P3 ;  /* 0x0000000102057824 */ /* 0x040fe200018e062d */
[C---:B------:R-:W-:Y:S01]  /*7f70*/  IADD3 R8, P3, PT, R93.reuse, R144, RZ ;  /* 0x000000905d087210 */ /* 0x040fe20007f7e0ff */
[----:B------:R-:W-:Y:S01]  /*7f80*/  IMAD.X R7, R2, 0x1, R95, P4 ;  /* 0x0000000102077824 */ /* 0x000fe200020e065f */
[----:B------:R-:W-:Y:S01]  /*7f90*/  IADD3 R10, P4, PT, R93, R142, RZ ;  /* 0x0000008e5d0a7210 */ /* 0x000fe20007f9e0ff */
[----:B------:R-:W-:-:S02]  /*7fa0*/  UISETP.GE.AND UP1, UPT, UR5, UR9, UPT ;  /* 0x000000090500728c */ /* 0x000fc4000bf26270 */
[----:B------:R-:W-:Y:S01]  /*7fb0*/  USEL UR9, URZ, 0x4, !UP2 ;  /* 0x00000004ff097887 */ /* 0x000fe2000d000000 */
[C---:B------:R-:W-:Y:S01]  /*7fc0*/  IMAD.X R9, R2.reuse, 0x1, R143, P3 ;  /* 0x0000000102097824 */ /* 0x040fe200018e068f */
[----:B------:R-:W-:Y:S01]  /*7fd0*/  USEL UR8, UR8, URZ, !UP1 ;  /* 0x000000ff08087287 */ /* 0x000fe2000c800000 */
[----:B------:R-:W-:Y:S01]  /*7fe0*/  IMAD.X R11, R2, 0x1, R141, P4 ;  /* 0x00000001020b7824 */ /* 0x000fe200020e068d */
[----:B------:R-:W-:Y:S02]  /*7ff0*/  USEL UR9, UR9, URZ, !UP1 ;  /* 0x000000ff09097287 */ /* 0x000fe4000c800000 */
[----:B------:R-:W-:Y:S02]  /*8000*/  UISETP.GT.AND UP2, UPT, UR22, 0x2, UPT ;  /* 0x000000021600788c */ /* 0x000fe4000bf44270 */
[----:B------:R-:W-:Y:S01]  /*8010*/  ISETP.NE.U32.AND P2, PT, RZ, UR8, PT ;  /* 0x00000008ff007c0c */ /* 0x000fe2000bf45070 */
[----:B------:R-:W-:Y:S01]  /*8020*/  UISETP.GT.AND UP4, UPT, UR22, 0x7, UPT ;  /* 0x000000071600788c */ /* 0x000fe2000bf84270 */
[----:B------:R-:W-:Y:S01]  /*8030*/  ISETP.NE.U32.AND P1, PT, RZ, UR9, PT ;  /* 0x00000009ff007c0c */ /* 0x000fe2000bf25070 */
[----:B------:R-:W-:-:S02]  /*8040*/  USEL UR8, URZ, 0x4, !UP2 ;  /* 0x00000004ff087887 */ /* 0x000fc4000d000000 */
[----:B------:R-:W-:Y:S02]  /*8050*/  USEL UR9, URZ, 0x4, !UP3 ;  /* 0x00000004ff097887 */ /* 0x000fe4000d800000 */
[----:B------:R-:W-:Y:S02]  /*8060*/  USEL UR8, UR8, URZ, !UP1 ;  /* 0x000000ff08087287 */ /* 0x000fe4000c800000 */
[----:B------:R-:W-:Y:S02]  /*8070*/  USEL UR9, UR9, URZ, !UP1 ;  /* 0x000000ff09097287 */ /* 0x000fe4000c800000 */
[----:B------:R-:W-:Y:S02]  /*8080*/  UISETP.GT.AND UP2, UPT, UR22, 0x4, UPT ;  /* 0x000000041600788c */ /* 0x000fe4000bf44270 */
[----:B------:R-:W-:Y:S01]  /*8090*/  @!PT LDS RZ, [RZ] ;  /* 0x00000000fffff984 */ /* 0x000fe20000000800 */
[----:B------:R-:W-:Y:S01]  /*80a0*/  @!PT LDS RZ, [RZ] ;  /* 0x00000000fffff984 */ /* 0x000fe20000000800 */
[----:B------:R-:W-:Y:S01]  /*80b0*/  @!PT LDS RZ, [RZ] ;  /* 0x00000000fffff984 */ /* 0x000fe20000000800 */
[----:B------:R1:W-:Y:S01]  /*80c0*/  LDGSTS.E [R145], desc[UR18][R4.64], P2 ;  /* 0x0000000004917fae */ /* 0x0003e200091a1012 */
[----:B------:R-:W-:Y:S01]  /*80d0*/  ISETP.NE.U32.AND P2, PT, RZ, UR8, PT ;  /* 0x00000008ff007c0c */ /* 0x000fe2000bf45070 */
[----:B------:R-:W-:-:S02]  /*80e0*/  UISETP.GT.AND UP3, UPT, UR22, 0x5, UPT ;  /* 0x000000051600788c */ /* 0x000fc4000bf64270 */
[----:B------:R2:W-:Y:S01]  /*80f0*/  LDGSTS.E [R145+0x4], desc[UR18][R6.64], P1 ;  /* 0x0000400006917fae */ /* 0x0005e200089a1012 */
[----:B------:R-:W-:Y:S01]  /*8100*/  ISETP.NE.U32.AND P1, PT, RZ, UR9, PT ;  /* 0x00000009ff007c0c */ /* 0x000fe2000bf25070 */
[----:B------:R-:W-:Y:S02]  /*8110*/  USEL UR8, URZ, 0x4, !UP2 ;  /* 0x00000004ff087887 */ /* 0x000fe4000d000000 */
[----:B------:R-:W-:Y:S02]  /*8120*/  USEL UR9, URZ, 0x4, !UP3 ;  /* 0x00000004ff097887 */ /* 0x000fe4000d800000 */
[----:B------:R-:W-:Y:S02]  /*8130*/  USEL UR8, UR8, URZ, !UP1 ;  /* 0x000000ff08087287 */ /* 0x000fe4000c800000 */
[----:B------:R-:W-:Y:S01]  /*8140*/  USEL UR9, UR9, URZ, !UP1 ;  /* 0x000000ff09097287 */ /* 0x000fe2000c800000 */
[C---:B-1----:R-:W-:Y:S01]  /*8150*/  IADD3 R4, P3, PT, R93.reuse, R138, RZ ;  /* 0x0000008a5d047210 */ /* 0x042fe20007f7e0ff */
[----:B------:R1:W-:Y:S01]  /*8160*/  LDGSTS.E [R145+0x8], desc[UR18][R8.64], P2 ;  /* 0x0000800008917fae */ /* 0x0003e200091a1012 */
[----:B------:R-:W-:Y:S01]  /*8170*/  UISETP.GT.AND UP3, UPT, UR22, 0x6, UPT ;  /* 0x000000061600788c */ /* 0x000fe2000bf64270 */
[C---:B--2---:R-:W-:Y:S01]  /*8180*/  IADD3 R6, P4, PT, R93.reuse, R136, RZ ;  /* 0x000000885d067210 */ /* 0x044fe20007f9e0ff */
[----:B------:R-:W-:Y:S01]  /*8190*/  UISETP.GT.AND UP2, UPT, UR22, 0x8, UPT ;  /* 0x000000081600788c */ /* 0x000fe2000bf44270 */
[----:B------:R2:W-:Y:S01]  /*81a0*/  LDGSTS.E [R145+0xc], desc[UR18][R10.64], P1 ;  /* 0x0000c0000a917fae */ /* 0x0005e200089a1012 */
[----:B------:R-:W-:Y:S01]  /*81b0*/  ISETP.NE.U32.AND P1, PT, RZ, UR8, PT ;  /* 0x00000008ff007c0c */ /* 0x000fe2000bf25070 */
[----:B------:R-:W-:Y:S01]  /*81c0*/  USEL UR8, URZ, 0x4, !UP3 ;  /* 0x00000004ff087887 */ /* 0x000fe2000d800000 */
[----:B------:R-:W-:Y:S01]  /*81d0*/  ISETP.NE.U32.AND P2, PT, RZ, UR9, PT ;  /* 0x00000009ff007c0c */ /* 0x000fe2000bf45070 */
[----:B------:R-:W-:Y:S01]  /*81e0*/  USEL UR9, URZ, 0x4, !UP4 ;  /* 0x00000004ff097887 */ /* 0x000fe2000e000000 */
[C---:B------:R-:W-:Y:S01]  /*81f0*/  IMAD.X R5, R2.reuse, 0x1, R137, P3 ;  /* 0x0000000102057824 */ /* 0x040fe200018e0689 */
[----:B------:R-:W-:Y:S01]  /*8200*/  USEL UR8, UR8, URZ, !UP1 ;  /* 0x000000ff08087287 */ /* 0x000fe2000c800000 */
[----:B------:R-:W-:Y:S01]  /*8210*/  IMAD.X R7, R2, 0x1, R135, P4 ;  /* 0x0000000102077824 */ /* 0x000fe200020e0687 */
[----:B------:R-:W-:Y:S01]  /*8220*/  USEL UR9, UR9, URZ, !UP1 ;  /* 0x000000ff09097287 */ /* 0x000fe2000c800000 */
[C---:B-1----:R-:W-:Y:S01]  /*8230*/  IADD3 R8, P3, PT, R93.reuse, R96, RZ ;  /* 0x000000605d087210 */ /* 0x042fe20007f7e0ff */
[----:B------:R-:W-:Y:S01]  /*8240*/  UISETP.GT.AND UP5, UPT, UR22, 0x9, UPT ;  /* 0x000000091600788c */ /* 0x000fe2000bfa4270 */
[----:B--2---:R-:W-:Y:S01]  /*8250*/  IADD3 R10, P4, PT, R93, R98, RZ ;  /* 0x000000625d0a7210 */ /* 0x004fe20007f9e0ff */
[----:B------:R-:W-:-:S02]  /*8260*/  UISETP.GT.AND UP3, UPT, UR22, 0xa, UPT ;  /* 0x0000000a1600788c */ /* 0x000fc4000bf64270 */
[----:B------:R1:W-:Y:S01]  /*8270*/  LDGSTS.E [R145+0x10], desc[UR18][R4.64], P1 ;  /* 0x0001000004917fae */ /* 0x0003e200089a1012 */
[----:B------:R-:W-:Y:S01]  /*8280*/  ISETP.NE.U32.AND P1, PT, RZ, UR9, PT ;  /* 0x00000009ff007c0c */ /* 0x000fe2000bf25070 */
[----:B------:R-:W-:Y:S01]  /*8290*/  USEL UR9, URZ, 0x4, !UP5 ;  /* 0x00000004ff097887 */ /* 0x000fe2000e800000 */
[C---:B------:R-:W-:Y:S01]  /*82a0*/  IMAD.X R9, R2.reuse, 0x1, R97, P3 ;  /* 0x0000000102097824 */ /* 0x040fe200018e0661 */
[----:B------:R2:W-:Y:S01]  /*82b0*/  LDGSTS.E [R145+0x14], desc[UR18][R6.64], P2 ;  /* 0x0001400006917fae */ /* 0x0005e200091a1012 */
[----:B------:R-:W-:Y:S01]  /*82c0*/  ISETP.NE.U32.AND P2, PT, RZ, UR8, PT ;  /* 0x00000008ff007c0c */ /* 0x000fe2000bf45070 */
[----:B------:R-:W-:Y:S01]  /*82d0*/  USEL UR8, URZ, 0x4, !UP2 ;  /* 0x00000004ff087887 */ /* 0x000fe2000d000000 */
[----:B------:R-:W-:Y:S01]  /*82e0*/  IMAD.X R11, R2, 0x1, R99, P4 ;  /* 0x00000001020b7824 */ /* 0x000fe200020e0663 */
[----:B------:R-:W-:Y:S02]  /*82f0*/  USEL UR9, UR9, URZ, !UP1 ;  /* 0x000000ff09097287 */ /* 0x000fe4000c800000 */
[----:B------:R-:W-:-:S02]  /*8300*/  USEL UR8, UR8, URZ, !UP1 ;  /* 0x000000ff08087287 */ /* 0x000fc4000c800000 */
[----:B------:R-:W-:Y:S01]  /*8310*/  UISETP.GT.AND UP4, UPT, UR22, 0xb, UPT ;  /* 0x0000000b1600788c */ /* 0x000fe2000bf84270 */
[C---:B-1----:R-:W-:Y:S01]  /*8320*/  IADD3 R4, P3, PT, R93.reuse, R100, RZ ;  /* 0x000000645d047210 */ /* 0x042fe20007f7e0ff */
[----:B------:R-:W-:Y:S01]  /*8330*/  UISETP.GT.AND UP5, UPT, UR22, 0xc, UPT ;  /* 0x0000000c1600788c */ /* 0x000fe2000bfa4270 */
[----:B--2---:R-:W-:Y:S01]  /*8340*/  IADD3 R6, P4, PT, R93, R102, RZ ;  /* 0x000000665d067210 */ /* 0x004fe20007f9e0ff */
[----:B------:R-:W-:Y:S02]  /*8350*/  UISETP.GT.AND UP2, UPT, UR22, 0xd, UPT ;  /* 0x0000000d1600788c */ /* 0x000fe4000bf44270 */
        /* <DEDUP_REMOVED lines=8> */
[----:B------:R-:W-:-:S02]  /*83e0*/  USEL UR15, URZ, 0x4, !UP5 ;  /* 0x00000004ff0f7887 */ /* 0x000fc4000e800000 */
[----:B------:R-:W-:Y:S02]  /*83f0*/  USEL UR8, UR8, URZ, !UP1 ;  /* 0x000000ff08087287 */ /* 0x000fe4000c800000 */
[----:B------:R-:W-:Y:S01]  /*8400*/  USEL UR9, UR9, URZ, !UP1 ;  /* 0x000000ff09097287 */ /* 0x000fe2000c800000 */
[C---:B-1----:R-:W-:Y:S01]  /*8410*/  IADD3 R8, P3, PT, R93.reuse, R104, RZ ;  /* 0x000000685d087210 */ /* 0x042fe20007f7e0ff */
[----:B------:R1:W-:Y:S01]  /*8420*/  LDGSTS.E [R145+0x20], desc[UR18][R4.64], P2 ;  /* 0x0002000004917fae */ /* 0x0003e200091a1012 */
[----:B------:R-:W-:Y:S01]  /*8430*/  USEL UR15, UR15, URZ, !UP1 ;  /* 0x000000ff0f0f7287 */ /* 0x000fe2000c800000 */
[C---:B--2---:R-:W-:Y:S01]  /*8440*/  IADD3 R10, P4, PT, R93.reuse, R106, RZ ;  /* 0x0000006a5d0a7210 */ /* 0x044fe20007f9e0ff */
[----:B------:R-:W-:Y:S01]  /*8450*/  UISETP.GT.AND UP3, UPT, UR22, 0xe, UPT ;  /* 0x0000000e1600788c */ /* 0x000fe2000bf64270 */
[----:B------:R2:W-:Y:S01]  /*8460*/  LDGSTS.E [R145+0x24], desc[UR18][R6.64], P1 ;  /* 0x0002400006917fae */ /* 0x0005e200089a1012 */
[----:B------:R-:W-:Y:S01]  /*8470*/  ISETP.NE.U32.AND P1, PT, RZ, UR8, PT ;  /* 0x00000008ff007c0c */ /* 0x000fe2000bf25070 */
[----:B------:R-:W-:Y:S01]  /*8480*/  USEL UR8, URZ, 0x4, !UP2 ;  /* 0x00000004ff087887 */ /* 0x000fe2000d000000 */
[----:B------:R-:W-:Y:S01]  /*8490*/  ISETP.NE.U32.AND P2, PT, RZ, UR9, PT ;  /* 0x00000009ff007c0c */ /* 0x000fe2000bf45070 */
[C---:B------:R-:W-:Y:S01]  /*84a0*/  IMAD.X R11, R2.reuse, 0x1, R107, P4 ;  /* 0x00000001020b7824 */ /* 0x040fe200020e066b */
[----:B------:R-:W-:Y:S01]  /*84b0*/  ISETP.NE.U32.AND P4, PT, RZ, UR15, PT ;  /* 0x0000000fff007c0c */ /* 0x000fe2000bf85070 */
[----:B------:R-:W-:Y:S01]  /*84c0*/  USEL UR9, URZ, 0x4, !UP3 ;  /* 0x00000004ff097887 */ /* 0x000fe2000d800000 */
[----:B------:R-:W-:Y:S01]  /*84d0*/  IMAD.X R9, R2, 0x1, R105, P3 ;  /* 0x0000000102097824 */ /* 0x000fe200018e0669 */
[----:B-1----:R-:W-:Y:S01]  /*84e0*/  IADD3 R4, P3, PT, R93, R108, RZ ;  /* 0x0000006c5d047210 */ /* 0x002fe20007f7e0ff */
[----:B------:R-:W-:-:S02]  /*84f0*/  USEL UR8, UR8, URZ, !UP1 ;  /* 0x000000ff08087287 */ /* 0x000fc4000c800000 */
[----:B------:R-:W-:Y:S02]  /*8500*/  USEL UR9, UR9, URZ, !UP1 ;  /* 0x000000ff09097287 */ /* 0x000fe4000c800000 */
[C---:B------:R-:W-:Y:S01]  /*8510*/  IMAD.X R5, R2.reuse, 0x1, R109, P3 ;  /* 0x0000000102057824 */ /* 0x040fe200018e066d */
[----:B------:R1:W-:Y:S01]  /*8520*/  LDGSTS.E [R145+0x28], desc[UR18][R8.64], P1 ;  /* 0x0002800008917fae */ /* 0x0003e200089a1012 */
[----:B------:R-:W-:Y:S01]  /*8530*/  ISETP.NE.U32.AND P1, PT, RZ, UR8, PT ;  /* 0x00000008ff007c0c */ /* 0x000fe2000bf25070 */
[----:B------:R-:W-:Y:S01]  /*8540*/  UISETP.GT.AND UP2, UPT, UR22, 0xf, UPT ;  /* 0x0000000f1600788c */ /* 0x000fe2000bf44270 */
[C---:B--2---:R-:W-:Y:S01]  /*8550*/  IADD3 R6, P3, PT, R93.reuse, R110, RZ ;  /* 0x0000006e5d067210 */ /* 0x044fe20007f7e0ff */
[----:B------:R-:W-:Y:S01]  /*8560*/  LDGSTS.E [R145+0x2c], desc[UR18][R10.64], P2 ;  /* 0x0002c0000a917fae */ /* 0x000fe200091a1012 */
[----:B------:R-:W-:Y:S01]  /*8570*/  ISETP.NE.U32.AND P2, PT, RZ, UR9, PT ;  /* 0x00000009ff007c0c */ /* 0x000fe2000bf45070 */
[----:B------:R-:W-:Y:S02]  /*8580*/  UISETP.GT.AND UP3, UPT, UR22, 0x10, UPT ;  /* 0x000000101600788c */ /* 0x000fe4000bf64270 */
[----:B------:R2:W-:Y:S01]  /*8590*/  LDGSTS.E [R145+0x30], desc[UR18][R4.64], P4 ;  /* 0x0003000004917fae */ /* 0x0005e2000a1a1012 */
[----:B------:R-:W-:Y:S01]  /*85a0*/  IADD3 R12, P4, PT, R93, R112, RZ ;  /* 0x000000705d0c7210 */ /* 0x000fe20007f9e0ff */
[----:B------:R-:W-:Y:S01]  /*85b0*/  USEL UR8, URZ, 0x4, !UP2 ;  /* 0x00000004ff087887 */ /* 0x000fe2000d000000 */
[----:B------:R-:W-:Y:S01]  /*85c0*/  IMAD.X R7, R2, 0x1, R111, P3 ;  /* 0x0000000102077824 */ /* 0x000fe200018e066f */
[----:B------:R-:W-:-:S02]  /*85d0*/  USEL UR9, URZ, 0x4, !UP3 ;  /* 0x00000004ff097887 */ /* 0x000fc4000d800000 */
[----:B------:R-:W-:Y:S01]  /*85e0*/  USEL UR8, UR8, URZ, !UP1 ;  /* 0x000000ff08087287 */ /* 0x000fe2000c800000 */
[C---:B------:R-:W-:Y:S01]  /*85f0*/  IMAD.X R13, R2.reuse, 0x1, R113, P4 ;  /* 0x00000001020d7824 */ /* 0x040fe200020e0671 */
[----:B------:R-:W-:Y:S01]  /*8600*/  USEL UR9, UR9, URZ, !UP1 ;  /* 0x000000ff09097287 */ /* 0x000fe2000c800000 */
[----:B------:R3:W-:Y:S01]  /*8610*/  LDGSTS.E [R145+0x34], desc[UR18][R6.64], P1 ;  /* 0x0003400006917fae */ /* 0x0007e200089a1012 */
[----:B------:R-:W-:Y:S01]  /*8620*/  UISETP.GT.AND UP3, UPT, UR22, 0x11, UPT ;  /* 0x000000111600788c */ /* 0x000fe2000bf64270 */
[C---:B-1----:R-:W-:Y:S01]  /*8630*/  IADD3 R8, P4, PT, R93.reuse, R116, RZ ;  /* 0x000000745d087210 */ /* 0x042fe20007f9e0ff */
[----:B------:R-:W-:Y:S01]  /*8640*/  UISETP.GT.AND UP4, UPT, UR22, 0x12, UPT ;  /* 0x000000121600788c */ /* 0x000fe2000bf84270 */
[----:B------:R-:W-:Y:S01]  /*8650*/  LDGSTS.E [R145+0x38], desc[UR18][R12.64], P2 ;  /* 0x000380000c917fae */ /* 0x000fe200091a1012 */
[----:B------:R-:W-:Y:S01]  /*8660*/  ISETP.NE.U32.AND P1, PT, RZ, UR8, PT ;  /* 0x00000008ff007c0c */ /* 0x000fe2000bf25070 */
[----:B------:R-:W-:Y:S01]  /*8670*/  USEL UR8, URZ, 0x4, !UP3 ;  /* 0x00000004ff087887 */ /* 0x000fe2000d800000 */
[----:B------:R-:W-:Y:S01]  /*8680*/  ISETP.NE.U32.AND P2, PT, RZ, UR9, PT ;  /* 0x00000009ff007c0c */ /* 0x000fe2000bf45070 */
[----:B------:R-:W-:Y:S01]  /*8690*/  USEL UR9, URZ, 0x4, !UP4 ;  /* 0x00000004ff097887 */ /* 0x000fe2000e000000 */
[C---:B--2---:R-:W-:Y:S01]  /*86a0*/  IADD3 R4, P3, PT, R93.reuse, R114, RZ ;  /* 0x000000725d047210 */ /* 0x044fe20007f7e0ff */
[C---:B------:R-:W-:Y:S01]  /*86b0*/  IMAD.X R9, R2.reuse, 0x1, R117, P4 ;  /* 0x0000000102097824 */ /* 0x040fe200020e0675 */
[----:B------:R-:W-:Y:S01]  /*86c0*/  USEL UR8, UR8, URZ, !UP1 ;  /* 0x000000ff08087287 */ /* 0x000fe2000c800000 */
[C---:B------:R-:W-:Y:S01]  /*86d0*/  IADD3 R10, P4, PT, R93.reuse, R120, RZ ;  /* 0x000000785d0a7210 */ /* 0x040fe20007f9e0ff */
[----:B------:R-:W-:Y:S01]  /*86e0*/  USEL UR9, UR9, URZ, !UP1 ;  /* 0x000000ff09097287 */ /* 0x000fe2000c800000 */
[C---:B------:R-:W-:Y:S01]  /*86f0*/  IMAD.X R5, R2.reuse, 0x1, R115, P3 ;  /* 0x0000000102057824 */ /* 0x040fe200018e0673 */
[----:B------:R-:W-:Y:S01]  /*8700*/  UISETP.GT.AND UP2, UPT, UR22, 0x13, UPT ;  /* 0x000000131600788c */ /* 0x000fe2000bf44270 */
[----:B---3--:R-:W-:Y:S01]  /*8710*/  IADD3 R6, P3, PT, R93, R118, RZ ;  /* 0x000000765d067210 */ /* 0x008fe20007f7e0ff */
[----:B------:R-:W-:Y:S01]  /*8720*/  UISETP.GT.AND UP5, UPT, UR22, 0x14, UPT ;  /* 0x000000141600788c */ /* 0x000fe2000bfa4270 */
[C---:B------:R-:W-:Y:S01]  /*8730*/  IMAD.X R11, R2.reuse, 0x1, R121, P4 ;  /* 0x00000001020b7824 */ /* 0x040fe200020e0679 */
[----:B------:R1:W-:Y:S01]  /*8740*/  LDGSTS.E [R145+0x3c], desc[UR18][R4.64], P1 ;  /* 0x0003c00004917fae */ /* 0x0003e200089a1012 */
[----:B------:R-:W-:Y:S01]  /*8750*/  ISETP.NE.U32.AND P1, PT, RZ, UR9, PT ;  /* 0x00000009ff007c0c */ /* 0x000fe2000bf25070 */
[----:B------:R-:W-:Y:S01]  /*8760*/  USEL UR9, URZ, 0x4, !UP5 ;  /* 0x00000004ff097887 */ /* 0x000fe2000e800000 */
[----:B------:R-:W-:Y:S01]  /*8770*/  IMAD.X R7, R2, 0x1, R119, P3 ;  /* 0x0000000102077824 */ /* 0x000fe200018e0677 */
[----:B------:R2:W-:Y:S01]  /*8780*/  LDGSTS.E [R145+0x40], desc[UR18][R8.64], P2 ;  /* 0x0004000008917fae */ /* 0x0005e200091a1012 */
[----:B------:R-:W-:Y:S01]  /*8790*/  ISETP.NE.U32.AND P2, PT, RZ, UR8, PT ;  /* 0x00000008ff007c0c */ /* 0x000fe2000bf45070 */
[----:B------:R-:W-:-:S02]  /*87a0*/  USEL UR8, URZ, 0x4, !UP2 ;  /* 0x00000004ff087887 */ /* 0x000fc4000d000000 */
[----:B------:R-:W-:Y:S02]  /*87b0*/  USEL UR9, UR9, URZ, !UP1 ;  /* 0x000000ff09097287 */ /* 0x000fe4000c800000 */
[----:B------:R-:W-:Y:S02]  /*87c0*/  USEL UR8, UR8, URZ, !UP1 ;  /* 0x000000ff08087287 */ /* 0x000fe4000c800000 */
        /* <DEDUP_REMOVED lines=23> */
[----:B------:R-:W-:Y:S01]  /*8940*/  UISETP.GT.AND UP3, UPT, UR22, 0x19, UPT ;  /* 0x000000191600788c */ /* 0x000fe2000bf64270 */
[----:B------:R-:W-:Y:S01]  /*8950*/  ISETP.NE.U32.AND P2, PT, RZ, UR9, PT ;  /* 0x00000009ff007c0c */ /* 0x000fe2000bf45070 */
[C---:B------:R-:W-:Y:S01]  /*8960*/  IMAD.X R11, R2.reuse, 0x1, R129, P4 ;  /* 0x00000001020b7824 */ /* 0x040fe200020e0681 */
[----:B------:R-:W-:Y:S01]  /*8970*/  ISETP.NE.U32.AND P4, PT, RZ, UR15, PT ;  /* 0x0000000fff007c0c */ /* 0x000fe2000bf85070 */
[----:B------:R-:W-:Y:S01]  /*8980*/  USEL UR8, URZ, 0x4, !UP2 ;  /* 0x00000004ff087887 */ /* 0x000fe2000d000000 */
[----:B------:R-:W-:Y:S01]  /*8990*/  IMAD.X R7, R2, 0x1, R127, P3 ;  /* 0x0000000102077824 */ /* 0x000fe200018e067f */
[----:B------:R-:W-:Y:S01]  /*89a0*/  USEL UR9, URZ, 0x4, !UP3 ;  /* 0x00000004ff097887 */ /* 0x000fe2000d800000 */
        /* <DEDUP_REMOVED lines=16> */
[C---:B------:R-:W-:Y:S01]  /*8ab0*/  IMAD.X R13, R2.reuse, 0x1, R47, P4 ;  /* 0x00000001020d7824 */ /* 0x040fe200020e062f */
[----:B------:R-:W-:Y:S01]  /*8ac0*/  USEL UR8, UR8, URZ, !UP1 ;  /* 0x000000ff08087287 */ /* 0x000fe2000c800000 */
[----:B------:R3:W-:Y:S01]  /*8ad0*/  LDGSTS.E [R145+0x60], desc[UR18][R8.64], P1 ;  /* 0x0006000008917fae */ /* 0x0007e200089a1012 */
[----:B------:R-:W-:Y:S01]  /*8ae0*/  USEL UR9, UR9, URZ, !UP1 ;  /* 0x000000ff09097287 */ /* 0x000fe2000c800000 */
[C---:B-1----:R-:W-:Y:S01]  /*8af0*/  IADD3 R6, P4, PT, R93.reuse, R46, RZ ;  /* 0x0000002e5d067210 */ /* 0x042fe20007f9e0ff */
[----:B------:R-:W-:Y:S01]  /*8b00*/  UISETP.GT.AND UP2, UPT, UR22, 0x1c, UPT ;  /* 0x0000001c1600788c */ /* 0x000fe2000bf44270 */
[----:B------:R-:W-:Y:S01]  /*8b10*/  LDGSTS.E [R145+0x64], desc[UR18][R12.64], P2 ;  /* 0x000640000c917fae */ /* 0x000fe200091a1012 */
[----:B------:R-:W-:Y:S01]  /*8b20*/  ISETP.NE.U32.AND P2, PT, RZ, UR8, PT ;  /* 0x00000008ff007c0c */ /* 0x000fe2000bf45070 */
[----:B------:R-:W-:Y:S01]  /*8b30*/  UISETP.GT.AND UP3, UPT, UR22, 0x1d, UPT ;  /* 0x0000001d1600788c */ /* 0x000fe2000bf64270 */
[C---:B--2---:R-:W-:Y:S01]  /*8b40*/  IADD3 R4, P3, PT, R93.reuse, R44, RZ ;  /* 0x0000002c5d047210 */ /* 0x044fe20007f7e0ff */
[----:B------:R-:W-:Y:S01]  /*8b50*/  USEL UR8, URZ, 0x4, !UP2 ;  /* 0x00000004ff087887 */ /* 0x000fe2000d000000 */
[----:B------:R-:W-:Y:S01]  /*8b60*/  ISETP.NE.U32.AND P1, PT, RZ, UR9, PT ;  /* 0x00000009ff007c0c */ /* 0x000fe2000bf25070 */
[----:B------:R-:W-:Y:S01]  /*8b70*/  USEL UR9, URZ, 0x4, !UP3 ;  /* 0x00000004ff097887 */ /* 0x000fe2000d800000 */
[C---:B------:R-:W-:Y:S01]  /*8b80*/  IMAD.X R7, R2.reuse, 0x1, R51, P4 ;  /* 0x0000000102077824 */ /* 0x040fe200020e0633 */
[----:B------:R-:W-:Y:S01]  /*8b90*/  USEL UR8, UR8, URZ, !UP1 ;  /* 0x000000ff08087287 */ /* 0x000fe2000c800000 */
[C---:B------:R-:W-:Y:S01]  /*8ba0*/  IMAD.X R5, R2.reuse, 0x1, R49, P3 ;  /* 0x0000000102057824 */ /* 0x040fe200018e0631 */
[----:B------:R-:W-:Y:S01]  /*8bb0*/  USEL UR9, UR9, URZ, !UP1 ;  /* 0x000000ff09097287 */ /* 0x000fe2000c800000 */
[C---:B---3--:R-:W-:Y:S01]  /*8bc0*/  IADD3 R8, P3, PT, R93.reuse, R48, RZ ;  /* 0x000000305d087210 */ /* 0x048fe20007f7e0ff */
[----:B------:R-:W-:Y:S01]  /*8bd0*/  UISETP.GT.AND UP2, UPT, UR22, 0x1e, UPT ;  /* 0x0000001e1600788c */ /* 0x000fe2000bf44270 */
[----:B------:R-:W-:Y:S01]  /*8be0*/  IADD3 R10, P4, PT, R93, R50, RZ ;  /* 0x000000325d0a7210 */ /* 0x000fe20007f9e0ff */
[----:B------:R1:W-:Y:S01]  /*8bf0*/  LDGSTS.E [R145+0x68], desc[UR18][R4.64], P2 ;  /* 0x0006800004917fae */ /* 0x0003e200091a1012 */
[----:B------:R-:W-:Y:S01]  /*8c00*/  UISETP.NE.U32.AND UP3, UPT, UR9, URZ, UPT ;  /* 0x000000ff0900728c */ /* 0x000fe2000bf65070 */
[----:B------:R-:W-:Y:S01]  /*8c10*/  ISETP.NE.U32.AND P2, PT, RZ, UR8, PT ;  /* 0x00000008ff007c0c */ /* 0x000fe2000bf45070 */
[C---:B------:R-:W-:Y:S01]  /*8c20*/  IMAD.X R9, R2.reuse, 0x1, R53, P3 ;  /* 0x0000000102097824 */ /* 0x040fe200018e0635 */
[----:B------:R2:W-:Y:S01]  /*8c30*/  LDGSTS.E [R145+0x6c], desc[UR18][R6.64], P1 ;  /* 0x0006c00006917fae */ /* 0x0005e200089a1012 */
[----:B------:R-:W-:Y:S01]  /*8c40*/  IMAD.X R11, R2, 0x1, R55, P4 ;  /* 0x00000001020b7824 */ /* 0x000fe200020e0637 */
[----:B------:R-:W-:Y:S01]  /*8c50*/  USEL UR8, URZ, 0x4, !UP2 ;  /* 0x00000004ff087887 */ /* 0x000fe2000d000000 */
[----:B------:R-:W-:Y:S01]  /*8c60*/  PLOP3.LUT P1, PT, PT, PT, UP3, 0x40, 0x4 ;  /* 0x000000000004781c */ /* 0x000fe20003f2e838 */
[----:B------:R-:W-:-:S02]  /*8c70*/  UISETP.GT.AND UP3, UPT, UR22, 0x1f, UPT ;  /* 0x0000001f1600788c */ /* 0x000fc4000bf64270 */
[----:B------:R-:W-:Y:S02]  /*8c80*/  USEL UR8, UR8, URZ, !UP1 ;  /* 0x000000ff08087287 */ /* 0x000fe4000c800000 */
[----:B------:R-:W-:Y:S02]  /*8c90*/  USEL UR9, URZ, 0x4, !UP3 ;  /* 0x00000004ff097887 */ /* 0x000fe4000d800000 */
[----:B------:R-:W-:Y:S01]  /*8ca0*/  UIADD3 UR14, UPT, UPT, UR14, 0x1, URZ ;  /* 0x000000010e0e7890 */ /* 0x000fe2000fffe0ff */
[----:B------:R3:W-:Y:S01]  /*8cb0*/  LDGSTS.E [R145+0x70], desc[UR18][R8.64], P2 ;  /* 0x0007000008917fae */ /* 0x0007e200091a1012 */
[----:B------:R-:W-:Y:S01]  /*8cc0*/  ISETP.GE.AND P2, PT, R38, UR22, PT ;  /* 0x0000001626007c0c */ /* 0x000fe2000bf46270 */
[----:B------:R-:W-:Y:S01]  /*8cd0*/  USEL UR9, UR9, URZ, !UP1 ;  /* 0x000000ff09097287 */ /* 0x000fe2000c800000 */
[----:B------:R-:W-:Y:S01]  /*8ce0*/  ISETP.NE.U32.AND P4, PT, RZ, UR8, PT ;  /* 0x00000008ff007c0c */ /* 0x000fe2000bf85070 */
[----:B------:R-:W-:Y:S01]  /*8cf0*/  UIADD3 UR5, UPT, UPT, UR5, 0x1, URZ ;  /* 0x0000000105057890 */ /* 0x000fe2000fffe0ff */
[----:B------:R4:W-:Y:S01]  /*8d00*/  LDGSTS.E [R145+0x74], desc[UR18][R10.64], !P1 ;  /* 0x000740000a917fae */ /* 0x0009e2000c9a1012 */
[----:B-1----:R-:W-:Y:S01]  /*8d10*/  SEL R5, RZ, 0x4, P2 ;  /* 0x00000004ff057807 */ /* 0x002fe20001000000 */
[----:B------:R-:W-:Y:S01]  /*8d20*/  UIADD3 UR13, UPT, UPT, UR13, 0x1, URZ ;  /* 0x000000010d0d7890 */ /* 0x000fe2000fffe0ff */
[----:B------:R-:W-:Y:S01]  /*8d30*/  PLOP3.LUT P2, PT, PT, PT, UP1, 0x40, 0x4 ;  /* 0x000000000004781c */ /* 0x000fe20003f4e818 */
[----:B------:R-:W-:Y:S01]  /*8d40*/  UISETP.GT.AND UP1, UPT, UR14, 0x5, UPT ;  /* 0x000000050e00788c */ /* 0x000fe2000bf24270 */
[----:B------:R-:W-:Y:S01]  /*8d50*/  IADD3 R4, P1, PT, R93, R52, RZ ;  /* 0x000000345d047210 */ /* 0x000fe20007f3e0ff */
[----:B------:R-:W-:Y:S01]  /*8d60*/  UIADD3 UR22, UPT, UPT, UR22, -0x20, URZ ;  /* 0xffffffe016167890 */ /* 0x000fe2000fffe0ff */
[----:B--2---:R-:W-:Y:S01]  /*8d70*/  SEL R6, R5, RZ, P2 ;  /* 0x000000ff05067207 */ /* 0x004fe20001000000 */
[----:B------:R-:W-:-:S02]  /*8d80*/  USEL UR14, UR14, URZ, !UP1 ;  /* 0x000000ff0e0e7287 */ /* 0x000fc4000c800000 */
[----:B------:R-:W-:Y:S01]  /*8d90*/  IMAD.X R5, R2, 0x1, R57, P1 ;  /* 0x0000000102057824 */ /* 0x000fe200008e0639 */
[----:B------:R-:W-:Y:S01]  /*8da0*/  ISETP.NE.U32.AND P1, PT, RZ, UR9, PT ;  /* 0x00000009ff007c0c */ /* 0x000fe2000bf25070 */
[----:B------:R-:W-:Y:S01]  /*8db0*/  ULEA UR8, UR14, UR10, 0xd ;  /* 0x0000000a0e087291 */ /* 0x000fe2000f8e68ff */
[----:B------:R-:W-:Y:S01]  /*8dc0*/  ISETP.NE.U32.AND P2, PT, R6, RZ, PT ;  /* 0x000000ff0600720c */ /* 0x000fe20003f45070 */
[----:B------:R-:W-:Y:S01]  /*8dd0*/  UISETP.GT.AND UP1, UPT, UR13, 0x1, UPT ;  /* 0x000000010d00788c */ /* 0x000fe2000bf24270 */
[----:B------:R-:W-:Y:S01]  /*8de0*/  IADD3 R6, P3, PT, R93, R54, RZ ;  /* 0x000000365d067210 */ /* 0x000fe20007f7e0ff */
[----:B------:R1:W-:Y:S01]  /*8df0*/  LDGSTS.E [R145+0x78], desc[UR18][R4.64], P4 ;  /* 0x0007800004917fae */ /* 0x0003e2000a1a1012 */
[----:B---3--:R-:W-:Y:S01]  /*8e00*/  IADD3 R8, P4, PT, R42, R61, RZ ;  /* 0x0000003d2a087210 */ /* 0x008fe20007f9e0ff */
[----:B------:R-:W-:Y:S01]  /*8e10*/  VIADD R19, R40, UR8 ;  /* 0x0000000828137c36 */ /* 0x000fe20008000000 */
[----:B------:R-:W-:Y:S01]  /*8e20*/  USEL UR13, UR13, URZ, !UP1 ;  /* 0x000000ff0d0d7287 */ /* 0x000fe2000c800000 */
[----:B------:R-:W-:Y:S01]  /*8e30*/  IMAD.X R7, R2, 0x1, R59, P3 ;  /* 0x0000000102077824 */ /* 0x000fe200018e063b */
[----:B----4-:R-:W-:Y:S01]  /*8e40*/  IADD3 R10, P3, PT, R42, R65, RZ ;  /* 0x000000412a0a7210 */ /* 0x010fe20007f7e0ff */
[----:B------:R-:W-:-:S02]  /*8e50*/  IMAD.X R9, R3, 0x1, R56, P4 ;  /* 0x0000000103097824 */ /* 0x000fc400020e0638 */
[----:B------:R-:W-:Y:S01]  /*8e60*/  VIADD R21, R36, UR8 ;  /* 0x0000000824157c36 */ /* 0x000fe20008000000 */
[----:B------:R2:W-:Y:S01]  /*8e70*/  LDGSTS.E [R145+0x7c], desc[UR18][R6.64], P1 ;  /* 0x0007c00006917fae */ /* 0x0005e200089a1012 */
[C---:B------:R-:W-:Y:S01]  /*8e80*/  IADD3 R12, P1, PT, R42.reuse, R69, RZ ;  /* 0x000000452a0c7210 */ /* 0x040fe20007f3e0ff */
[C---:B------:R-:W-:Y:S01]  /*8e90*/  IMAD.X R11, R3.reuse, 0x1, R60, P3 ;  /* 0x00000001030b7824 */ /* 0x040fe200018e063c */
[C---:B-1----:R-:W-:Y:S01]  /*8ea0*/  IADD3 R4, P3, PT, R42.reuse, R73, RZ ;  /* 0x000000492a047210 */ /* 0x042fe20007f7e0ff */
[----:B------:R-:W0:Y:S01]  /*8eb0*/  LDGDEPBAR ;  /* 0x00000000000079af */ /* 0x000e220000000000 */
[----:B------:R-:W-:Y:S01]  /*8ec0*/  USEL UR8, URZ, 0x1, !UP1 ;  /* 0x00000001ff087887 */ /* 0x000fe2000c800000 */
[C---:B------:R-:W-:Y:S01]  /*8ed0*/  IMAD.X R13, R3.reuse, 0x1, R68, P1 ;  /* 0x00000001030d7824 */ /* 0x040fe200008e0644 */
[C---:B------:R-:W-:Y:S01]  /*8ee0*/  IADD3 R14, P1, PT, R42.reuse, R77, RZ ;  /* 0x0000004d2a0e7210 */ /* 0x040fe20007f3e0ff */
[C---:B------:R-:W-:Y:S01]  /*8ef0*/  IMAD.X R5, R3.reuse, 0x1, R76, P3 ;  /* 0x0000000103057824 */ /* 0x040fe200018e064c */
[----:B------:R1:W-:Y:S01]  /*8f00*/  LDGSTS.E [R19+0x14000], desc[UR18][R8.64], P2 ;  /* 0x1400000008137fae */ /* 0x0003e200091a1012 */
[----:B------:R-:W-:Y:S01]  /*8f10*/  ULOP3.LUT UR8, UR4, UR8, URZ, 0x3c, !UPT ;  /* 0x0000000804087292 */ /* 0x000fe2000f8e3cff */
[C---:B--2---:R-:W-:Y:S01]  /*8f20*/  IADD3 R6, P3, PT, R42.reuse, R81, RZ ;  /* 0x000000512a067210 */ /* 0x044fe20007f7e0ff */
[C---:B------:R-:W-:Y:S01]  /*8f30*/  IMAD.X R15, R3.reuse, 0x1, R80, P1 ;  /* 0x00000001030f7824 */ /* 0x040fe200008e0650 */
[----:B------:R-:W-:Y:S01]  /*8f40*/  IADD3 R16, P1, PT, R42, R85, RZ ;  /* 0x000000552a107210 */ /* 0x000fe20007f3e0ff */
[----:B------:R2:W-:Y:S02]  /*8f50*/  LDGSTS.E [R19+0x14400], desc[UR18][R10.64], P2 ;  /* 0x144000000a137fae */ /* 0x0005e400091a1012 */
[----:B------:R-:W-:-:S02]  /*8f60*/  IMAD.X R7, R3, 0x1, R84, P3 ;  /* 0x0000000103077824 */ /* 0x000fc400018e0654 */
[----:B------:R-:W-:Y:S01]  /*8f70*/  IMAD.X R17, R3, 0x1, R88, P1 ;  /* 0x0000000103117824 */ /* 0x000fe200008e0658 */
[----:B------:R3:W-:Y:S01]  /*8f80*/  LDGSTS.E [R19+0x14800], desc[UR18][R12.64], P2 ;  /* 0x148000000c137fae */ /* 0x0007e200091a1012 */
[----:B-1----:R-:W-:-:S03]  /*8f90*/  IADD3 R8, P3, PT, R42, R89, RZ ;  /* 0x000000592a087210 */ /* 0x002fc60007f7e0ff */
[----:B------:R1:W-:Y:S02]  /*8fa0*/  LDGSTS.E [R19+0x14c00], desc[UR18][R4.64], P2 ;  /* 0x14c0000004137fae */ /* 0x0003e400091a1012 */
[----:B------:R-:W-:Y:S01]  /*8fb0*/  IMAD.X R9, R3, 0x1, R92, P3 ;  /* 0x0000000103097824 */ /* 0x000fe200018e065c */
[C---:B--2---:R-:W-:Y:S01]  /*8fc0*/  IADD3 R10, P1, PT, R42.reuse, R63, RZ ;  /* 0x0000003f2a0a7210 */ /* 0x044fe20007f3e0ff */
[----:B------:R2:W-:Y:S01]  /*8fd0*/  LDGSTS.E [R19+0x15000], desc[UR18][R14.64], P2 ;  /* 0x150000000e137fae */ /* 0x0005e200091a1012 */
[----:B---3--:R-:W-:-:S03]  /*8fe0*/  IADD3 R12, P3, PT, R42, R67, RZ ;  /* 0x000000432a0c7210 */ /* 0x008fc60007f7e0ff */
[C---:B------:R-:W-:Y:S01]  /*8ff0*/  IMAD.X R11, R3.reuse, 0x1, R58, P1 ;  /* 0x00000001030b7824 */ /* 0x040fe200008e063a */
[----:B------:R3:W-:Y:S01]  /*9000*/  LDGSTS.E [R19+0x15400], desc[UR18][R6.64], P2 ;  /* 0x1540000006137fae */ /* 0x0007e200091a1012 */
[C---:B-1----:R-:W-:Y:S01]  /*9010*/  IADD3 R4, P1, PT, R42.reuse, R71, RZ ;  /* 0x000000472a047210 */ /* 0x042fe20007f3e0ff */
[C---:B------:R-:W-:Y:S02]  /*9020*/  IMAD.X R13, R3.reuse, 0x1, R62, P3 ;  /* 0x00000001030d7824 */ /* 0x040fe400018e063e */
[----:B------:R1:W-:Y:S01]  /*9030*/  LDGSTS.E [R19+0x15800], desc[UR18][R16.64], P2 ;  /* 0x1580000010137fae */ /* 0x0003e200091a1012 */
[C---:B--2---:R-:W-:Y:S01]  /*9040*/  IADD3 R14, P4, PT, R42.reuse, R79, RZ ;  /* 0x0000004f2a0e7210 */ /* 0x044fe20007f9e0ff */
[C---:B------:R-:W-:Y:S02]  /*9050*/  IMAD.X R5, R3.reuse, 0x1, R70, P1 ;  /* 0x0000000103057824 */ /* 0x040fe400008e0646 */
[----:B------:R2:W-:Y:S02]  /*9060*/  LDGSTS.E [R19+0x15c00], desc[UR18][R8.64], P2 ;  /* 0x15c0000008137fae */ /* 0x0005e400091a1012 */
[----:B------:R-:W-:Y:S01]  /*9070*/  IMAD.X R15, R3, 0x1, R82, P4 ;  /* 0x00000001030f7824 */ /* 0x000fe200020e0652 */
[C---:B---3--:R-:W-:Y:S01]  /*9080*/  IADD3 R6, P3, PT, R42.reuse, R75, RZ ;  /* 0x0000004b2a067210 */ /* 0x048fe20007f7e0ff */
[----:B------:R3:W-:Y:S01]  /*9090*/  LDGSTS.E [R21+0x14200], desc[UR18][R10.64], P2 ;  /* 0x142000000a157fae */ /* 0x0007e200091a1012 */
[----:B-1----:R-:W-:-:S03]  /*90a0*/  IADD3 R16, P1, PT, R42, R83, RZ ;  /* 0x000000532a107210 */ /* 0x002fc60007f3e0ff */
[C---:B------:R-:W-:Y:S01]  /*90b0*/  IMAD.X R7, R3.reuse, 0x1, R78, P3 ;  /* 0x0000000103077824 */ /* 0x040fe200018e064e */
[----:B------:R-:W-:Y:S01]  /*90c0*/  LDGSTS.E [R21+0x14600], desc[UR18][R12.64], P2 ;  /* 0x146000000c157fae */ /* 0x000fe200091a1012 */
[----:B--2---:R-:W-:Y:S01]  /*90d0*/  IADD3 R8, P3, PT, R42, R87, RZ ;  /* 0x000000572a087210 */ /* 0x004fe20007f7e0ff */
[C---:B------:R-:W-:Y:S01]  /*90e0*/  IMAD.X R17, R3.reuse, 0x1, R86, P1 ;  /* 0x0000000103117824 */ /* 0x040fe200008e0656 */
[----:B------:R-:W-:Y:S01]  /*90f0*/  ISETP.NE.U32.AND P1, PT, R140, UR5, PT ;  /* 0x000000058c007c0c */ /* 0x000fe2000bf25070 */
[----:B------:R1:W-:Y:S01]  /*9100*/  LDGSTS.E [R21+0x14a00], desc[UR18][R4.64], P2 ;  /* 0x14a0000004157fae */ /* 0x0003e200091a1012 */
[----:B---3--:R-:W-:Y:S01]  /*9110*/  IADD3 R10, P4, PT, R42, R91, RZ ;  /* 0x0000005b2a0a7210 */ /* 0x008fe20007f9e0ff */
[----:B------:R-:W-:Y:S02]  /*9120*/  IMAD.X R9, R3, 0x1, R90, P3 ;  /* 0x0000000103097824 */ /* 0x000fe400018e065a */
[----:B------:R2:W-:Y:S01]  /*9130*/  LDGSTS.E [R21+0x14e00], desc[UR18][R6.64], P2 ;  /* 0x14e0000006157fae */ /* 0x0005e200091a1012 */
[----:B------:R-:W-:Y:S01]  /*9140*/  IADD3 R93, P3, PT, R93, R64, RZ ;  /* 0x000000405d5d7210 */ /* 0x000fe20007f7e0ff */
[----:B------:R-:W-:-:S02]  /*9150*/  IMAD.X R11, R3, 0x1, R94, P4 ;  /* 0x00000001030b7824 */ /* 0x000fc400020e065e */
[----:B------:R2:W-:Y:S02]  /*9160*/  LDGSTS.E [R21+0x15200], desc[UR18][R14.64], P2 ;  /* 0x152000000e157fae */ /* 0x0005e400091a1012 */
[----:B------:R-:W-:Y:S02]  /*9170*/  IMAD.X R2, R2, 0x1, R66, P3 ;  /* 0x0000000102027824 */ /* 0x000fe400018e0642 */
[----:B------:R2:W-:Y:S01]  /*9180*/  LDGSTS.E [R21+0x15600], desc[UR18][R16.64], P2 ;  /* 0x1560000010157fae */ /* 0x0005e200091a1012 */
[----:B-1----:R-:W-:-:S03]  /*9190*/  IMAD.U32 R5, RZ, RZ, UR4 ;  /* 0x00000004ff057e24 */ /* 0x002fc6000f8e00ff */
[----:B------:R2:W-:Y:S04]  /*91a0*/  LDGSTS.E [R21+0x15a00], desc[UR18][R8.64], P2 ;  /* 0x15a0000008157fae */ /* 0x0005e800091a1012 */
[----:B------:R2:W-:Y:S01]  /*91b0*/  LDGSTS.E [R21+0x15e00], desc[UR18][R10.64], P2 ;  /* 0x15e000000a157fae */ /* 0x0005e200091a1012 */
[----:B------:R-:W-:-:S03]  /*91c0*/  IADD3 R42, P2, PT, R42, R72, RZ ;  /* 0x000000482a2a7210 */ /* 0x000fc60007f5e0ff */
[----:B------:R-:W0:Y:S02]  /*91d0*/  LDGDEPBAR ;  /* 0x00000000000079af */ /* 0x000e240000000000 */
[----:B------:R-:W-:Y:S01]  /*91e0*/  IMAD.X R3, R3, 0x1, R74, P2 ;  /* 0x0000000103037824 */ /* 0x000fe200010e064a */
[----:B------:R-:W-:Y:S07]  /*91f0*/  @P1 BRA `(.L_x_11) ;  /* 0xffffffe800481947 */ /* 0x000fee000383ffff */
.L_x_8:
[----:B------:R-:W3:Y:S01]  /*9200*/  LDCU.128 UR24, c[0x0][0x390] ;  /* 0x00007200ff1877ac */ /* 0x000ee20008000c00 */
[C---:B-1----:R-:W-:Y:S02]  /*9210*/  VIADD R5, R0.reuse, 0x2 ;  /* 0x0000000200057836 */ /* 0x042fe40000000000 */
[C---:B--2---:R-:W-:Y:S01]  /*9220*/  VIADD R6, R0.reuse, 0x1 ;  /* 0x0000000100067836 */ /* 0x044fe20000000000 */
[----:B------:R-:W1:Y:S01]  /*9230*/  LDCU UR6, c[0x0][0x3b8] ;  /* 0x00007700ff0677ac */ /* 0x000e620008000800 */
[C---:B------:R-:W-:Y:S02]  /*9240*/  VIADD R3, R0.reuse, 0x3 ;  /* 0x0000000300037836 */ /* 0x040fe40000000000 */
[C---:B------:R-:W-:Y:S01]  /*9250*/  VIADD R99, R0.reuse, 0x4 ;  /* 0x0000000400637836 */ /* 0x040fe20000000000 */
[----:B------:R-:W2:Y:S01]  /*9260*/  LDCU UR5, c[0x0][0x3b4] ;  /* 0x00007680ff0577ac */ /* 0x000ea20008000800 */
[----:B---3--:R-:W-:Y:S01]  /*9270*/  ISETP.GE.AND P1, PT, R39, UR26, PT ;  /* 0x0000001a27007c0c */ /* 0x008fe2000bf26270 */
[----:B-1----:R-:W-:-:S03]  /*9280*/  IMAD R4, R0, UR6, RZ ;  /* 0x0000000600047c24 */ /* 0x002fc6000f8e02ff */
[----:B------:R-:W-:Y:S02]  /*9290*/  ISETP.LT.AND P3, PT, R5, UR27, !P1 ;  /* 0x0000001b05007c0c */ /* 0x000fe4000cf61270 */
[----:B------:R-:W-:Y:S01]  /*92a0*/  ISETP.LT.AND P4, PT, R6, UR27, !P1 ;  /* 0x0000001b06007c0c */ /* 0x000fe2000cf81270 */
[----:B------:R-:W-:Y:S01]  /*92b0*/  VIADD R5, R4, UR6 ;  /* 0x0000000604057c36 */ /* 0x000fe20008000000 */
[----:B------:R-:W-:Y:S01]  /*92c0*/  ISETP.LT.AND P2, PT, R3, UR27, !P1 ;  /* 0x0000001b03007c0c */ /* 0x000fe2000cf41270 */
[----:B--2---:R-:W-:Y:S02]  /*92d0*/  IMAD R2, R39, UR5, RZ ;  /* 0x0000000527027c24 */ /* 0x004fe4000f8e02ff */
[----:B------:R-:W-:-:S03]  /*92e0*/  VIADD R6, R5, UR6 ;  /* 0x0000000605067c36 */ /* 0x000fc60008000000 */
[----:B------:R-:W-:Y:S01]  /*92f0*/  LEA R3, P5, R2, UR24, 0x2 ;  /* 0x0000001802037c11 */ /* 0x000fe2000f8a10ff */
[----:B------:R-:W-:Y:S01]  /*9300*/  VIADD R7, R6, UR6 ;  /* 0x0000000606077c36 */ /* 0x000fe20008000000 */
[----:B------:R-:W-:Y:S11]  /*9310*/  @!P6 BRA `(.L_x_12) ;  /* 0x000000000010e947 */ /* 0x000ff60003800000 */
[----:B------:R-:W-:-:S06]  /*9320*/  USHF.L.U32 UR4, UR4, 0x1f, URZ ;  /* 0x0000001f04047899 */ /* 0x000fcc00080006ff */
[----:B------:R-:W-:-:S04]  /*9330*/  IMAD.U32 R8, RZ, RZ, UR4 ;  /* 0x00000004ff087e24 */ /* 0x000fc8000f8e00ff */
[----:B------:R-:W1:Y:S02]  /*9340*/  SYNCS.PHASECHK.TRANS64.TRYWAIT P6, [UR12], R8 ;  /* 0x00000008ff0075a7 */ /* 0x000e6400080c110c */
[----:B-1----:R-:W-:Y:S05]  /*9350*/  @!P6 BRA `(.L_x_13) ;  /* 0x0000001800ace947 */ /* 0x002fea0003800000 */
.L_x_12:
[----:B------:R-:W-:-:S04]  /*9360*/  DEPBAR.LE SB0, 0x0 ;  /* 0x000080000000791a */ /* 0x000fc80000000000 */
[----:B------:R-:W-:Y:S01]  /*9370*/  BAR.SYNC.DEFER_BLOCKING 0x0 ;  /* 0x0000000000007b1d */ /* 0x000fe20000010000 */
[----:B------:R-:W-:Y:S01]  /*9380*/  VIADD R8, R7, UR6 ;  /* 0x0000000607087c36 */ /* 0x000fe20008000000 */
[----:B------:R-:W-:Y:S01]  /*9390*/  LEA.HI.X.SX32 R2, R2, UR25, 0x2, P5 ;  /* 0x0000001902027c11 */ /* 0x000fe2000a8f16ff */
[----:B------:R-:W-:Y:S01]  /*93a0*/  VIADD R101, R0, 0x5 ;  /* 0x0000000500657836 */ /* 0x000fe20000000000 */
[-C--:B------:R-:W-:Y:S01]  /*93b0*/  LEA R68, P6, R4, R3.reuse, 0x2 ;  /* 0x0000000304447211 */ /* 0x080fe200078c10ff */
[----:B------:R-:W-:Y:S01]  /*93c0*/  VIADD R79, R8, UR6 ;  /* 0x00000006084f7c36 */ /* 0x000fe20008000000 */
[-C--:B------:R-:W-:Y:S01]  /*93d0*/  LEA R70, P5, R5, R3.reuse, 0x2 ;  /* 0x0000000305467211 */ /* 0x080fe200078a10ff */
[----:B------:R-:W-:Y:S01]  /*93e0*/  VIADD R102, R0, 0x6 ;  /* 0x0000000600667836 */ /* 0x000fe20000000000 */
[----:B------:R-:W-:Y:S01]  /*93f0*/  LEA.HI.X.SX32 R69, R4, R2, 0x2, P6 ;  /* 0x0000000204457211 */ /* 0x000fe200030f16ff */
[----:B------:R-:W-:Y:S01]  /*9400*/  VIADD R81, R79, UR6 ;  /* 0x000000064f517c36 */ /* 0x000fe20008000000 */
[----:B------:R-:W-:-:S02]  /*9410*/  LEA R72, P6, R6, R3, 0x2 ;  /* 0x0000000306487211 */ /* 0x000fc400078c10ff */
[-C--:B------:R-:W-:Y:S01]  /*9420*/  LEA.HI.X.SX32 R71, R5, R2.reuse, 0x2, P5 ;  /* 0x0000000205477211 */ /* 0x080fe200028f16ff */
[----:B------:R-:W-:Y:S01]  /*9430*/  VIADD R83, R81, UR6 ;  /* 0x0000000651537c36 */ /* 0x000fe20008000000 */
[-C--:B------:R-:W-:Y:S02]  /*9440*/  LEA.HI.X.SX32 R73, R6, R2.reuse, 0x2, P6 ;  /* 0x0000000206497211 */ /* 0x080fe400030f16ff */
[CC--:B------:R-:W-:Y:S01]  /*9450*/  LEA R76, P6, R8.reuse, R3.reuse, 0x2 ;  /* 0x00000003084c7211 */ /* 0x0c0fe200078c10ff */
[----:B------:R-:W-:Y:S01]  /*9460*/  VIADD R85, R83, UR6 ;  /* 0x0000000653557c36 */ /* 0x000fe20008000000 */
[-C--:B------:R-:W-:Y:S02]  /*9470*/  LEA R74, P5, R7, R3.reuse, 0x2 ;  /* 0x00000003074a7211 */ /* 0x080fe400078a10ff */
[-C--:B------:R-:W-:Y:S01]  /*9480*/  LEA.HI.X.SX32 R77, R8, R2.reuse, 0x2, P6 ;  /* 0x00000002084d7211 */ /* 0x080fe200030f16ff */
[----:B------:R-:W-:Y:S01]  /*9490*/  VIADD R87, R85, UR6 ;  /* 0x0000000655577c36 */ /* 0x000fe20008000000 */
[----:B------:R-:W-:Y:S01]  /*94a0*/  LEA R78, P6, R79, R3, 0x2 ;  /* 0x000000034f4e7211 */ /* 0x000fe200078c10ff */
[----:B------:R-:W1:Y:S02]  /*94b0*/  @!P0 SYNCS.CCTL.IV [UR10+0x20000] ;  /* 0x02000000ff0089b1 */ /* 0x000e64000800000a */
[----:B-1----:R-:W-:Y:S01]  /*94c0*/  BAR.SYNC.DEFER_BLOCKING 0x0 ;  /* 0x0000000000007b1d */ /* 0x002fe20000010000 */
[----:B------:R-:W-:Y:S01]  /*94d0*/  VIADD R89, R87, UR6 ;  /* 0x0000000657597c36 */ /* 0x000fe20008000000 */
[----:B------:R-:W-:-:S02]  /*94e0*/  LEA.HI.X.SX32 R75, R7, R2, 0x2, P5 ;  /* 0x00000002074b7211 */ /* 0x000fc400028f16ff */
[-C--:B------:R-:W-:Y:S01]  /*94f0*/  LEA R80, P5, R81, R3.reuse, 0x2 ;  /* 0x0000000351507211 */ /* 0x080fe200078a10ff */
[----:B------:R-:W-:Y:S01]  /*9500*/  VIADD R91, R89, UR6 ;  /* 0x00000006595b7c36 */ /* 0x000fe20008000000 */
[-C--:B------:R-:W-:Y:S02]  /*9510*/  LEA.HI.X.SX32 R79, R79, R2.reuse, 0x2, P6 ;  /* 0x000000024f4f7211 */ /* 0x080fe400030f16ff */
[-C--:B------:R-:W-:Y:S01]  /*9520*/  LEA R82, P6, R83, R3.reuse, 0x2 ;  /* 0x0000000353527211 */ /* 0x080fe200078c10ff */
[----:B------:R-:W-:Y:S01]  /*9530*/  VIADD R93, R91, UR6 ;  /* 0x000000065b5d7c36 */ /* 0x000fe20008000000 */
[-C--:B------:R-:W-:Y:S01]  /*9540*/  LEA.HI.X.SX32 R81, R81, R2.reuse, 0x2, P5 ;  /* 0x0000000251517211 */ /* 0x080fe200028f16ff */
[----:B------:R-:W1:Y:S01]  /*9550*/  LDTM.x64 R4, tmem[UR11] ;  /* 0x0000000b000479ee */ /* 0x000e620008340000 */
[----:B------:R-:W-:Y:S01]  /*9560*/  LEA R84, P5, R85, R3, 0x2 ;  /* 0x0000000355547211 */ /* 0x000fe200078a10ff */
[----:B------:R-:W-:Y:S01]  /*9570*/  VIADD R95, R93, UR6 ;  /* 0x000000065d5f7c36 */ /* 0x000fe20008000000 */
[----:B------:R-:W-:-:S02]  /*9580*/  LEA.HI.X.SX32 R83, R83, R2, 0x2, P6 ;  /* 0x0000000253537211 */ /* 0x000fc400030f16ff */
[-C--:B------:R-:W-:Y:S01]  /*9590*/  LEA R86, P6, R87, R3.reuse, 0x2 ;  /* 0x0000000357567211 */ /* 0x080fe200078c10ff */
[----:B------:R-:W-:Y:S01]  /*95a0*/  VIADD R97, R95, UR6 ;  /* 0x000000065f617c36 */ /* 0x000fe20008000000 */
[-C--:B------:R-:W-:Y:S02]  /*95b0*/  LEA.HI.X.SX32 R85, R85, R2.reuse, 0x2, P5 ;  /* 0x0000000255557211 */ /* 0x080fe400028f16ff */
[-C--:B------:R-:W-:Y:S01]  /*95c0*/  LEA R88, P5, R89, R3.reuse, 0x2 ;  /* 0x0000000359587211 */ /* 0x080fe200078a10ff */
[----:B------:R-:W-:Y:S01]  /*95d0*/  VIADD R100, R97, UR6 ;  /* 0x0000000661647c36 */ /* 0x000fe20008000000 */
[-C--:B------:R-:W-:Y:S02]  /*95e0*/  LEA.HI.X.SX32 R87, R87, R2.reuse, 0x2, P6 ;  /* 0x0000000257577211 */ /* 0x080fe400030f16ff */
[-C--:B------:R-:W-:Y:S01]  /*95f0*/  LEA R90, P6, R91, R3.reuse, 0x2 ;  /* 0x000000035b5a7211 */ /* 0x080fe200078c10ff */
[----:B------:R-:W2:Y:S01]  /*9600*/  @!P0 SYNCS.CCTL.IV [UR10+0x20008] ;  /* 0x02000800ff0089b1 */ /* 0x000ea2000800000a */
[----:B------:R-:W-:Y:S01]  /*9610*/  LEA.HI.X.SX32 R89, R89, R2, 0x2, P5 ;  /* 0x0000000259597211 */ /* 0x000fe200028f16ff */
[----:B------:R-:W-:Y:S01]  /*9620*/  NOP ;  /* 0x0000000000007918 */ /* 0x000fe20000000000 */
[----:B------:R-:W-:-:S02]  /*9630*/  LEA R92, P5, R93, R3, 0x2 ;  /* 0x000000035d5c7211 */ /* 0x000fc400078a10ff */
[-C--:B------:R-:W-:Y:S02]  /*9640*/  LEA.HI.X.SX32 R91, R91, R2.reuse, 0x2, P6 ;  /* 0x000000025b5b7211 */ /* 0x080fe400030f16ff */
[-C--:B------:R-:W-:Y:S02]  /*9650*/  LEA R94, P6, R95, R3.reuse, 0x2 ;  /* 0x000000035f5e7211 */ /* 0x080fe400078c10ff */
[----:B------:R-:W-:Y:S02]  /*9660*/  ISETP.LT.AND P0, PT, R0, UR27, !P1 ;  /* 0x0000001b00007c0c */ /* 0x000fe4000cf01270 */
[-C--:B------:R-:W-:Y:S02]  /*9670*/  LEA.HI.X.SX32 R93, R93, R2.reuse, 0x2, P5 ;  /* 0x000000025d5d7211 */ /* 0x080fe400028f16ff */
[----:B------:R-:W-:Y:S02]  /*9680*/  LEA R96, P5, R97, R3, 0x2 ;  /* 0x0000000361607211 */ /* 0x000fe400078a10ff */
[----:B------:R-:W-:-:S02]  /*9690*/  LEA.HI.X.SX32 R95, R95, R2, 0x2, P6 ;  /* 0x000000025f5f7211 */ /* 0x000fc400030f16ff */
[C---:B------:R-:W-:Y:S02]  /*96a0*/  LEA R98, P6, R100.reuse, R3, 0x2 ;  /* 0x0000000364627211 */ /* 0x040fe400078c10ff */
[-C--:B------:R-:W-:Y:S02]  /*96b0*/  LEA.HI.X.SX32 R97, R97, R2.reuse, 0x2, P5 ;  /* 0x0000000261617211 */ /* 0x080fe400028f16ff */
[----:B------:R-:W-:Y:S01]  /*96c0*/  ISETP.LT.AND P5, PT, R99, UR27, !P1 ;  /* 0x0000001b63007c0c */ /* 0x000fe2000cfa1270 */
[----:B-1----:R1:W-:Y:S01]  /*96d0*/  @P0 STG.E desc[UR18][R68.64], R4 ;  /* 0x0000000444000986 */ /* 0x0023e2000c101912 */
[C---:B------:R-:W-:Y:S01]  /*96e0*/  LEA.HI.X.SX32 R99, R100.reuse, R2, 0x2, P6 ;  /* 0x0000000264637211 */ /* 0x040fe200030f16ff */
[----:B------:R-:W-:Y:S01]  /*96f0*/  VIADD R100, R100, UR6 ;  /* 0x0000000664647c36 */ /* 0x000fe20008000000 */
[----:B------:R-:W-:Y:S01]  /*9700*/  ISETP.LT.AND P6, PT, R101, UR27, !P1 ;  /* 0x0000001b65007c0c */ /* 0x000fe2000cfc1270 */
[----:B------:R-:W-:Y:S01]  /*9710*/  VIADD R101, R0, 0x7 ;  /* 0x0000000700657836 */ /* 0x000fe20000000000 */
[----:B------:R-:W-:Y:S01]  /*9720*/  ISETP.LT.AND P0, PT, R102, UR27, !P1 ;  /* 0x0000001b66007c0c */ /* 0x000fe2000cf01270 */
[----:B------:R3:W-:Y:S01]  /*9730*/  @P4 STG.E desc[UR18][R70.64], R5 ;  /* 0x0000000546004986 */ /* 0x0007e2000c101912 */
[----:B------:R-:W-:-:S02]  /*9740*/  VIADD R102, R0, 0x8 ;  /* 0x0000000800667836 */ /* 0x000fc40000000000 */
[----:B------:R-:W-:Y:S01]  /*9750*/  ISETP.LT.AND P4, PT, R101, UR27, !P1 ;  /* 0x0000001b65007c0c */ /* 0x000fe2000cf81270 */
[C---:B------:R-:W-:Y:S01]  /*9760*/  VIADD R101, R0.reuse, 0x9 ;  /* 0x0000000900657836 */ /* 0x040fe20000000000 */
[----:B------:R4:W-:Y:S01]  /*9770*/  @P3 STG.E desc[UR18][R72.64], R6 ;  /* 0x0000000648003986 */ /* 0x0009e2000c101912 */
[----:B-1----:R-:W-:Y:S01]  /*9780*/  VIADD R4, R0, 0xb ;  /* 0x0000000b00047836 */ /* 0x002fe20000000000 */
[----:B------:R-:W-:Y:S01]  /*9790*/  ISETP.LT.AND P3, PT, R102, UR27, !P1 ;  /* 0x0000001b66007c0c */ /* 0x000fe2000cf61270 */
[C---:B------:R-:W-:Y:S01]  /*97a0*/  VIADD R68, R0.reuse, 0xa ;  /* 0x0000000a00447836 */ /* 0x040fe20000000000 */
[----:B------:R1:W-:Y:S01]  /*97b0*/  @P2 STG.E desc[UR18][R74.64], R7 ;  /* 0x000000074a002986 */ /* 0x0003e2000c101912 */
[----:B------:R-:W-:Y:S01]  /*97c0*/  ISETP.LT.AND P2, PT, R101, UR27, !P1 ;  /* 0x0000001b65007c0c */ /* 0x000fe2000cf41270 */
[----:B---3--:R-:W-:Y:S02]  /*97d0*/  VIADD R5, R0, 0xc ;  /* 0x0000000c00057836 */ /* 0x008fe40000000000 */
[----:B------:R3:W-:Y:S01]  /*97e0*/  @P5 STG.E desc[UR18][R76.64], R8 ;  /* 0x000000084c005986 */ /* 0x0007e2000c101912 */
[----:B------:R-:W-:-:S03]  /*97f0*/  ISETP.LT.AND P5, PT, R68, UR27, !P1 ;  /* 0x0000001b44007c0c */ /* 0x000fc6000cfa1270 */
[----:B------:R5:W-:Y:S01]  /*9800*/  @P6 STG.E desc[UR18][R78.64], R9 ;  /* 0x000000094e006986 */ /* 0x000be2000c101912 */
[----:B------:R-:W-:Y:S01]  /*9810*/  ISETP.LT.AND P6, PT, R4, UR27, !P1 ;  /* 0x0000001b04007c0c */ /* 0x000fe2000cfc1270 */
[C---:B------:R-:W-:Y:S02]  /*9820*/  VIADD R4, R0.reuse, 0xd ;  /* 0x0000000d00047836 */ /* 0x040fe40000000000 */
[----:B------:R1:W-:Y:S01]  /*9830*/  @P0 STG.E desc[UR18][R80.64], R10 ;  /* 0x0000000a50000986 */ /* 0x0003e2000c101912 */
[----:B------:R-:W-:Y:S01]  /*9840*/  ISETP.LT.AND P0, PT, R5, UR27, !P1 ;  /* 0x0000001b05007c0c */ /* 0x000fe2000cf01270 */
[----:B------:R-:W-:Y:S02]  /*9850*/  VIADD R5, R0, 0xe ;  /* 0x0000000e00057836 */ /* 0x000fe40000000000 */
[----:B------:R1:W-:Y:S01]  /*9860*/  @P4 STG.E desc[UR18][R82.64], R11 ;  /* 0x0000000b52004986 */ /* 0x0003e2000c101912 */
[----:B------:R-:W-:Y:S01]  /*9870*/  ISETP.LT.AND P4, PT, R4, UR27, !P1 ;  /* 0x0000001b04007c0c */ /* 0x000fe2000cf81270 */
[----:B------:R-:W-:-:S02]  /*9880*/  VIADD R4, R0, 0xf ;  /* 0x0000000f00047836 */ /* 0x000fc40000000000 */
[----:B------:R1:W-:Y:S01]  /*9890*/  @P3 STG.E desc[UR18][R84.64], R12 ;  /* 0x0000000c54003986 */ /* 0x0003e2000c101912 */
[----:B------:R-:W-:Y:S01]  /*98a0*/  ISETP.LT.AND P3, PT, R5, UR27, !P1 ;  /* 0x0000001b05007c0c */ /* 0x000fe2000cf61270 */
[----:B------:R-:W-:Y:S02]  /*98b0*/  VIADD R5, R0, 0x10 ;  /* 0x0000001000057836 */ /* 0x000fe40000000000 */
[----:B------:R1:W-:Y:S01]  /*98c0*/  @P2 STG.E desc[UR18][R86.64], R13 ;  /* 0x0000000d56002986 */ /* 0x0003e2000c101912 */
[----:B------:R-:W-:Y:S01]  /*98d0*/  ISETP.LT.AND P2, PT, R4, UR27, !P1 ;  /* 0x0000001b04007c0c */ /* 0x000fe2000cf41270 */
[C---:B------:R-:W-:Y:S02]  /*98e0*/  VIADD R4, R0.reuse, 0x11 ;  /* 0x0000001100047836 */ /* 0x040fe40000000000 */
[----:B------:R-:W-:Y:S01]  /*98f0*/  @P5 STG.E desc[UR18][R88.64], R14 ;  /* 0x0000000e58005986 */ /* 0x000fe2000c101912 */
[----:B------:R-:W-:Y:S01]  /*9900*/  ISETP.LT.AND P5, PT, R5, UR27, !P1 ;  /* 0x0000001b05007c0c */ /* 0x000fe2000cfa1270 */
[----:B------:R-:W-:-:S02]  /*9910*/  VIADD R5, R0, 0x12 ;  /* 0x0000001200057836 */ /* 0x000fc40000000000 */
[----:B------:R-:W-:Y:S01]  /*9920*/  @P6 STG.E desc[UR18][R90.64], R15 ;  /* 0x0000000f5a006986 */ /* 0x000fe2000c101912 */
[----:B------:R-:W-:Y:S01]  /*9930*/  ISETP.LT.AND P6, PT, R4, UR27, !P1 ;  /* 0x0000001b04007c0c */ /* 0x000fe2000cfc1270 */
[C---:B------:R-:W-:Y:S02]  /*9940*/  VIADD R4, R0.reuse, 0x13 ;  /* 0x0000001300047836 */ /* 0x040fe40000000000 */
[----:B------:R2:W-:Y:S01]  /*9950*/  @P0 STG.E desc[UR18][R92.64], R16 ;  /* 0x000000105c000986 */ /* 0x0005e2000c101912 */
[----:B----4-:R-:W-:Y:S01]  /*9960*/  VIADD R6, R0, 0x14 ;  /* 0x0000001400067836 */ /* 0x010fe20000000000 */
[----:B------:R-:W-:Y:S01]  /*9970*/  ISETP.LT.AND P0, PT, R5, UR27, !P1 ;  /* 0x0000001b05007c0c */ /* 0x000fe2000cf01270 */
[----:B-1----:R-:W-:Y:S01]  /*9980*/  VIADD R7, R100, UR6 ;  /* 0x0000000664077c36 */ /* 0x002fe20008000000 */
[----:B------:R-:W-:Y:S01]  /*9990*/  @P4 STG.E desc[UR18][R94.64], R17 ;  /* 0x000000115e004986 */ /* 0x000fe2000c101912 */
[----:B------:R-:W-:Y:S01]  /*99a0*/  ISETP.LT.AND P4, PT, R4, UR27, !P1 ;  /* 0x0000001b04007c0c */ /* 0x000fe2000cf81270 */
[----:B---3--:R-:W-:-:S02]  /*99b0*/  VIADD R8, R0, 0x15 ;  /* 0x0000001500087836 */ /* 0x008fc40000000000 */
[----:B------:R-:W-:Y:S01]  /*99c0*/  @P3 STG.E desc[UR18][R96.64], R18 ;  /* 0x0000001260003986 */ /* 0x000fe2000c101912 */
[CC--:B------:R-:W-:Y:S01]  /*99d0*/  LEA R4, P3, R100.reuse, R3.reuse, 0x2 ;  /* 0x0000000364047211 */ /* 0x0c0fe200078610ff */
[----:B-----5:R-:W-:Y:S02]  /*99e0*/  VIADD R9, R7, UR6 ;  /* 0x0000000607097c36 */ /* 0x020fe40008000000 */
[----:B------:R-:W-:Y:S01]  /*99f0*/  @P2 STG.E desc[UR18][R98.64], R19 ;  /* 0x0000001362002986 */ /* 0x000fe2000c101912 */
[----:B------:R-:W-:Y:S01]  /*9a00*/  LEA.HI.X.SX32 R5, R100, R2, 0x2, P3 ;  /* 0x0000000264057211 */ /* 0x000fe200018f16ff */
[----:B------:R-:W-:Y:S01]  /*9a10*/  VIADD R10, R0, 0x16 ;  /* 0x00000016000a7836 */ /* 0x000fe20000000000 */
[----:B------:R-:W-:Y:S01]  /*9a20*/  ISETP.LT.AND P2, PT, R6, UR27, !P1 ;  /* 0x0000001b06007c0c */ /* 0x000fe2000cf41270 */
[----:B------:R-:W-:Y:S01]  /*9a30*/  VIADD R11, R9, UR6 ;  /* 0x00000006090b7c36 */ /* 0x000fe20008000000 */
[----:B------:R-:W-:Y:S01]  /*9a40*/  LEA R6, P3, R7, R3, 0x2 ;  /* 0x0000000307067211 */ /* 0x000fe200078610ff */
[----:B------:R1:W-:Y:S01]  /*9a50*/  @P5 STG.E desc[UR18][R4.64], R20 ;  /* 0x0000001404005986 */ /* 0x0003e2000c101912 */
[----:B------:R-:W-:-:S02]  /*9a60*/  VIADD R12, R0, 0x17 ;  /* 0x00000017000c7836 */ /* 0x000fc40000000000 */
[-C--:B------:R-:W-:Y:S01]  /*9a70*/  LEA.HI.X.SX32 R7, R7, R2.reuse, 0x2, P3 ;  /* 0x0000000207077211 */ /* 0x080fe200018f16ff */
[----:B------:R-:W-:Y:S01]  /*9a80*/  VIADD R13, R0, 0x18 ;  /* 0x00000018000d7836 */ /* 0x000fe20000000000 */
[----:B------:R-:W-:Y:S01]  /*9a90*/  ISETP.LT.AND P3, PT, R8, UR27, !P1 ;  /* 0x0000001b08007c0c */ /* 0x000fe2000cf61270 */
[----:B--2---:R-:W-:Y:S01]  /*9aa0*/  VIADD R16, R0, 0x3e ;  /* 0x0000003e00107836 */ /* 0x004fe20000000000 */
[C---:B------:R-:W-:Y:S01]  /*9ab0*/  LEA R8, P5, R9.reuse, R3, 0x2 ;  /* 0x0000000309087211 */ /* 0x040fe200078a10ff */
[----:B------:R2:W-:Y:S03]  /*9ac0*/  @P6 STG.E desc[UR18][R6.64], R21 ;  /* 0x0000001506006986 */ /* 0x0005e6000c101912 */
[----:B------:R-:W-:Y:S01]  /*9ad0*/  LEA.HI.X.SX32 R9, R9, R2, 0x2, P5 ;  /* 0x0000000209097211 */ /* 0x000fe200028f16ff */
[----:B-1----:R-:W-:Y:S01]  /*9ae0*/  VIADD R5, R11, UR6 ;  /* 0x000000060b057c36 */ /* 0x002fe20008000000 */
[----:B------:R-:W-:-:S02]  /*9af0*/  ISETP.LT.AND P5, PT, R10, UR27, !P1 ;  /* 0x0000001b0a007c0c */ /* 0x000fc4000cfa1270 */
[-C--:B------:R-:W-:Y:S01]  /*9b00*/  LEA R10, P6, R11, R3.reuse, 0x2 ;  /* 0x000000030b0a7211 */ /* 0x080fe200078c10ff */
[----:B------:R1:W-:Y:S01]  /*9b10*/  @P0 STG.E desc[UR18][R8.64], R22 ;  /* 0x0000001608000986 */ /* 0x0003e2000c101912 */
[----:B------:R-:W-:Y:S01]  /*9b20*/  ISETP.LT.AND P0, PT, R12, UR27, !P1 ;  /* 0x0000001b0c007c0c */ /* 0x000fe2000cf01270 */
[----:B------:R-:W-:Y:S01]  /*9b30*/  VIADD R12, R5, UR6 ;  /* 0x00000006050c7c36 */ /* 0x000fe20008000000 */
[----:B------:R-:W-:Y:S02]  /*9b40*/  LEA.HI.X.SX32 R11, R11, R2, 0x2, P6 ;  /* 0x000000020b0b7211 */ /* 0x000fe400030f16ff */
[----:B------:R-:W-:-:S03]  /*9b50*/  LEA R4, P6, R5, R3, 0x2 ;  /* 0x0000000305047211 */ /* 0x000fc600078c10ff */
[----:B------:R3:W-:Y:S01]  /*9b60*/  @P4 STG.E desc[UR18][R10.64], R23 ;  /* 0x000000170a004986 */ /* 0x0007e2000c101912 */
[-C--:B------:R-:W-:Y:S02]  /*9b70*/  LEA.HI.X.SX32 R5, R5, R2.reuse, 0x2, P6 ;  /* 0x0000000205057211 */ /* 0x080fe400030f16ff */
[-C--:B--2---:R-:W-:Y:S01]  /*9b80*/  LEA R6, P6, R12, R3.reuse, 0x2 ;  /* 0x000000030c067211 */ /* 0x084fe200078c10ff */
[----:B-1----:R-:W-:Y:S01]  /*9b90*/  VIADD R8, R0, 0x19 ;  /* 0x0000001900087836 */ /* 0x002fe20000000000 */
[----:B------:R-:W-:Y:S01]  /*9ba0*/  ISETP.LT.AND P4, PT, R13, UR27, !P1 ;  /* 0x0000001b0d007c0c */ /* 0x000fe2000cf81270 */
[C---:B------:R-:W-:Y:S01]  /*9bb0*/  VIADD R9, R12.reuse, UR6 ;  /* 0x000000060c097c36 */ /* 0x040fe20008000000 */
[-C--:B------:R-:W-:Y:S01]  /*9bc0*/  LEA.HI.X.SX32 R7, R12, R2.reuse, 0x2, P6 ;  /* 0x000000020c077211 */ /* 0x080fe200030f16ff */
[----:B------:R1:W-:Y:S01]  /*9bd0*/  @P2 STG.E desc[UR18][R4.64], R24 ;  /* 0x0000001804002986 */ /* 0x0003e2000c101912 */
[----:B------:R-:W-:Y:S01]  /*9be0*/  ISETP.LT.AND P2, PT, R8, UR27, !P1 ;  /* 0x0000001b08007c0c */ /* 0x000fe2000cf41270 */
[C---:B------:R-:W-:Y:S01]  /*9bf0*/  VIADD R12, R0.reuse, 0x1a ;  /* 0x0000001a000c7836 */ /* 0x040fe20000000000 */
[C---:B------:R-:W-:Y:S01]  /*9c00*/  LEA R8, P6, R9.reuse, R3, 0x2 ;  /* 0x0000000309087211 */ /* 0x040fe200078c10ff */
[C---:B---3--:R-:W-:Y:S01]  /*9c10*/  VIADD R11, R9.reuse, UR6 ;  /* 0x00000006090b7c36 */ /* 0x048fe20008000000 */
[----:B------:R2:W-:Y:S01]  /*9c20*/  @P3 STG.E desc[UR18][R6.64], R25 ;  /* 0x0000001906003986 */ /* 0x0005e2000c101912 */
[----:B------:R-:W-:Y:S01]  /*9c30*/  VIADD R13, R0, 0x1b ;  /* 0x0000001b000d7836 */ /* 0x000fe20000000000 */
[----:B------:R-:W-:-:S02]  /*9c40*/  LEA.HI.X.SX32 R9, R9, R2, 0x2, P6 ;  /* 0x0000000209097211 */ /* 0x000fc400030f16ff */
[----:B------:R-:W-:Y:S01]  /*9c50*/  ISETP.LT.AND P3, PT, R12, UR27, !P1 ;  /* 0x0000001b0c007c0c */ /* 0x000fe2000cf61270 */
[C---:B------:R-:W-:Y:S01]  /*9c60*/  VIADD R12, R11.reuse, UR6 ;  /* 0x000000060b0c7c36 */ /* 0x040fe20008000000 */
[-C--:B------:R-:W-:Y:S01]  /*9c70*/  LEA R10, P6, R11, R3.reuse, 0x2 ;  /* 0x000000030b0a7211 */ /* 0x080fe200078c10ff */
[----:B------:R3:W-:Y:S01]  /*9c80*/  @P5 STG.E desc[UR18][R8.64], R26 ;  /* 0x0000001a08005986 */ /* 0x0007e2000c101912 */
[----:B------:R-:W-:Y:S01]  /*9c90*/  ISETP.LT.AND P5, PT, R13, UR27, !P1 ;  /* 0x0000001b0d007c0c */ /* 0x000fe2000cfa1270 */
[----:B------:R-:W-:Y:S01]  /*9ca0*/  VIADD R13, R0, 0x1e ;  /* 0x0000001e000d7836 */ /* 0x000fe20000000000 */
[-C--:B------:R-:W-:Y:S02]  /*9cb0*/  LEA.HI.X.SX32 R11, R11, R2.reuse, 0x2, P6 ;  /* 0x000000020b0b7211 */ /* 0x080fe400030f16ff */
[-C--:B-1----:R-:W-:Y:S01]  /*9cc0*/  LEA R4, P6, R12, R3.reuse, 0x2 ;  /* 0x000000030c047211 */ /* 0x082fe200078c10ff */
[----:B--2---:R-:W-:Y:S02]  /*9cd0*/  VIADD R6, R0, 0x1c ;  /* 0x0000001c00067836 */ /* 0x004fe40000000000 */
[C---:B------:R-:W-:Y:S01]  /*9ce0*/  VIADD R7, R12.reuse, UR6 ;  /* 0x000000060c077c36 */ /* 0x040fe20008000000 */
[-C--:B------:R-:W-:Y:S01]  /*9cf0*/  LEA.HI.X.SX32 R5, R12, R2.reuse, 0x2, P6 ;  /* 0x000000020c057211 */ /* 0x080fe200030f16ff */
[----:B------:R1:W-:Y:S01]  /*9d00*/  @P0 STG.E desc[UR18][R10.64], R27 ;  /* 0x0000001b0a000986 */ /* 0x0003e2000c101912 */
[----:B------:R-:W-:Y:S01]  /*9d10*/  ISETP.LT.AND P0, PT, R6, UR27, !P1 ;  /* 0x0000001b06007c0c */ /* 0x000fe2000cf01270 */
[----:B------:R-:W-:Y:S01]  /*9d20*/  VIADD R12, R0, 0x1d ;  /* 0x0000001d000c7836 */ /* 0x000fe20000000000 */
[C---:B------:R-:W-:Y:S01]  /*9d30*/  LEA R6, P6, R7.reuse, R3, 0x2 ;  /* 0x0000000307067211 */ /* 0x040fe200078c10ff */
[C---:B---3--:R-:W-:Y:S01]  /*9d40*/  VIADD R9, R7.reuse, UR6 ;  /* 0x0000000607097c36 */ /* 0x048fe20008000000 */
[----:B------:R2:W-:Y:S02]  /*9d50*/  @P4 STG.E desc[UR18][R4.64], R28 ;  /* 0x0000001c04004986 */ /* 0x0005e4000c101912 */
        /* <DEDUP_REMOVED lines=185> */
[----:B------:R-:W-:Y:S02]  /*a8f0*/  ISETP.LT.AND P2, PT, R13, UR27, !P1 ;  /* 0x0000001b0d007c0c */ /* 0x000fe4000cf41270 */
[-C--:B------:R-:W-:Y:S02]  /*a900*/  LEA.HI.X.SX32 R5, R5, R2.reuse, 0x2, P6 ;  /* 0x0000000205057211 */ /* 0x080fe400030f16ff */
[CC--:B-1----:R-:W-:Y:S01]  /*a910*/  LEA R6, P6, R12.reuse, R3.reuse, 0x2 ;  /* 0x000000030c067211 */ /* 0x0c2fe200078c10ff */
[----:B--2---:R-:W-:Y:S02]  /*a920*/  VIADD R9, R12, UR6 ;  /* 0x000000060c097c36 */ /* 0x004fe40008000000 */
[----:B------:R-:W-:Y:S01]  /*a930*/  VIADD R8, R0, 0x3d ;  /* 0x0000003d00087836 */ /* 0x000fe20000000000 */
[----:B------:R-:W-:Y:S01]  /*a940*/  LEA.HI.X.SX32 R7, R12, R2, 0x2, P6 ;  /* 0x000000020c077211 */ /* 0x000fe200030f16ff */
[C---:B------:R-:W-:Y:S01]  /*a950*/  VIADD R12, R9.reuse, UR6 ;  /* 0x00000006090c7c36 */ /* 0x040fe20008000000 */
[----:B------:R1:W-:Y:S02]  /*a960*/  @P3 STG.E desc[UR18][R4.64], R60 ;  /* 0x0000003c04003986 */ /* 0x0003e4000c101912 */
[----:B------:R-:W-:Y:S01]  /*a970*/  ISETP.LT.AND P3, PT, R8, UR27, !P1 ;  /* 0x0000001b08007c0c */ /* 0x000fe2000cf61270 */
[----:B------:R-:W-:Y:S01]  /*a980*/  VIADD R13, R12, UR6 ;  /* 0x000000060c0d7c36 */ /* 0x000fe20008000000 */
[----:B------:R2:W-:Y:S01]  /*a990*/  @P5 STG.E desc[UR18][R6.64], R61 ;  /* 0x0000003d06005986 */ /* 0x0005e2000c101912 */
[----:B------:R-:W-:-:S02]  /*a9a0*/  LEA R8, P5, R9, R3, 0x2 ;  /* 0x0000000309087211 */ /* 0x000fc400078a10ff */
[CC--:B---3--:R-:W-:Y:S01]  /*a9b0*/  LEA R10, P6, R12.reuse, R3.reuse, 0x2 ;  /* 0x000000030c0a7211 */ /* 0x0c8fe200078c10ff */
[----:B------:R-:W-:Y:S01]  /*a9c0*/  VIADD R14, R13, UR6 ;  /* 0x000000060d0e7c36 */ /* 0x000fe20008000000 */
[-C--:B------:R-:W-:Y:S02]  /*a9d0*/  LEA.HI.X.SX32 R9, R9, R2.reuse, 0x2, P5 ;  /* 0x0000000209097211 */ /* 0x080fe400028f16ff */
[-C--:B------:R-:W-:Y:S01]  /*a9e0*/  LEA.HI.X.SX32 R11, R12, R2.reuse, 0x2, P6 ;  /* 0x000000020c0b7211 */ /* 0x080fe200030f16ff */
[C---:B------:R-:W-:Y:S01]  /*a9f0*/  VIADD R15, R14.reuse, UR6 ;  /* 0x000000060e0f7c36 */ /* 0x040fe20008000000 */
[CC--:B-1----:R-:W-:Y:S01]  /*aa00*/  LEA R4, P5, R13.reuse, R3.reuse, 0x2 ;  /* 0x000000030d047211 */ /* 0x0c2fe200078a10ff */
[----:B------:R1:W-:Y:S01]  /*aa10*/  @P0 STG.E desc[UR18][R8.64], R62 ;  /* 0x0000003e08000986 */ /* 0x0003e2000c101912 */
[-C--:B------:R-:W-:Y:S01]  /*aa20*/  LEA R12, P6, R14, R3.reuse, 0x2 ;  /* 0x000000030e0c7211 */ /* 0x080fe200078c10ff */
[----:B--2---:R-:W-:Y:S01]  /*aa30*/  VIADD R7, R0, 0x3f ;  /* 0x0000003f00077836 */ /* 0x004fe20000000000 */
[-C--:B------:R-:W-:Y:S01]  /*aa40*/  LEA.HI.X.SX32 R5, R13, R2.reuse, 0x2, P5 ;  /* 0x000000020d057211 */ /* 0x080fe200028f16ff */
[C---:B------:R-:W-:Y:S01]  /*aa50*/  VIADD R0, R15.reuse, UR6 ;  /* 0x000000060f007c36 */ /* 0x040fe20008000000 */
[----:B------:R-:W-:Y:S01]  /*aa60*/  LEA.HI.X.SX32 R13, R14, R2, 0x2, P6 ;  /* 0x000000020e0d7211 */ /* 0x000fe200030f16ff */
[----:B------:R1:W-:Y:S01]  /*aa70*/  @P4 STG.E desc[UR18][R10.64], R63 ;  /* 0x0000003f0a004986 */ /* 0x0003e2000c101912 */
[----:B------:R-:W-:-:S02]  /*aa80*/  LEA R6, P6, R15, R3, 0x2 ;  /* 0x000000030f067211 */ /* 0x000fc400078c10ff */
[----:B------:R-:W-:Y:S01]  /*aa90*/  ISETP.LT.AND P5, PT, R16, UR27, !P1 ;  /* 0x0000001b10007c0c */ /* 0x000fe2000cfa1270 */
[----:B------:R1:W-:Y:S01]  /*aaa0*/  @P2 STG.E desc[UR18][R4.64], R64 ;  /* 0x0000004004002986 */ /* 0x0003e2000c101912 */
[----:B------:R-:W-:Y:S02]  /*aab0*/  ISETP.LT.AND P1, PT, R7, UR27, !P1 ;  /* 0x0000001b07007c0c */ /* 0x000fe4000cf21270 */
[----:B------:R-:W-:Y:S01]  /*aac0*/  LEA.HI.X.SX32 R7, R15, R2, 0x2, P6 ;  /* 0x000000020f077211 */ /* 0x000fe200030f16ff */
[----:B------:R1:W-:Y:S01]  /*aad0*/  @P3 STG.E desc[UR18][R12.64], R65 ;  /* 0x000000410c003986 */ /* 0x0003e2000c101912 */
[----:B------:R-:W-:-:S04]  /*aae0*/  LEA R14, P6, R0, R3, 0x2 ;  /* 0x00000003000e7211 */ /* 0x000fc800078c10ff */
[----:B------:R-:W-:-:S03]  /*aaf0*/  LEA.HI.X.SX32 R15, R0, R2, 0x2, P6 ;  /* 0x00000002000f7211 */ /* 0x000fc600030f16ff */
[----:B------:R1:W-:Y:S04]  /*ab00*/  @P5 STG.E desc[UR18][R6.64], R66 ;  /* 0x0000004206005986 */ /* 0x0003e8000c101912 */
[----:B------:R1:W-:Y:S01]  /*ab10*/  @P1 STG.E desc[UR18][R14.64], R67 ;  /* 0x000000430e001986 */ /* 0x0003e2000c101912 */
[----:B------:R-:W-:Y:S06]  /*ab20*/  BAR.SYNC.DEFER_BLOCKING 0x0 ;  /* 0x0000000000007b1d */ /* 0x000fec0000010000 */
[----:B------:R-:W-:Y:S05]  /*ab30*/  BRA.U UP0, `(.L_x_14) ;  /* 0x0000000100a07547 */ /* 0x000fea000b800000 */
[----:B------:R-:W2:Y:S01]  /*ab40*/  S2UR UR5, SR_CgaCtaId ;  /* 0x00000000000579c3 */ /* 0x000ea20000008800 */
[----:B------:R-:W-:Y:S01]  /*ab50*/  NOP ;  /* 0x0000000000007918 */ /* 0x000fe20000000000 */
[----:B------:R-:W-:Y:S01]  /*ab60*/  UMOV UR4, 0x50 ;  /* 0x0000005000047882 */ /* 0x000fe20000000000 */
[----:B------:R-:W-:Y:S02]  /*ab70*/  IMAD.U32 R0, RZ, RZ, UR20 ;  /* 0x00000014ff007e24 */ /* 0x000fe4000f8e00ff */
[----:B------:R-:W-:Y:S02]  /*ab80*/  IMAD.MOV.U32 R3, RZ, RZ, 0xf ;  /* 0x0000000fff037424 */ /* 0x000fe400078e00ff */
[----:B-1----:R-:W-:Y:S01]  /*ab90*/  IMAD.MOV.U32 R7, RZ, RZ, 0x1 ;  /* 0x00000001ff077424 */ /* 0x002fe200078e00ff */
[----:B------:R-:W-:-:S04]  /*aba0*/  LOP3.LUT R0, R0, 0xffff, RZ, 0xc0, !PT ;  /* 0x0000ffff00007812 */ /* 0x000fc800078ec0ff */
[----:B------:R-:W-:-:S05]  /*abb0*/  SHF.R.U32.HI R0, RZ, 0x5, R0 ;  /* 0x00000005ff007819 */ /* 0x000fca0000011600 */
[----:B------:R-:W-:Y:S01]  /*abc0*/  VIADD R2, R0, 0x10 ;  /* 0x0000001000027836 */ /* 0x000fe20000000000 */
[----:B------:R-:W-:Y:S01]  /*abd0*/  SHF.L.U32 R0, R3, R0, RZ ;  /* 0x0000000003007219 */ /* 0x000fe200000006ff */
[----:B--2---:R-:W-:-:S03]  /*abe0*/  ULEA UR6, UR5, UR4, 0x18 ;  /* 0x0000000405067291 */ /* 0x004fc6000f8ec0ff */
[----:B------:R-:W-:-:S04]  /*abf0*/  SHF.L.U32 R3, R7, R2, RZ ;  /* 0x0000000207037219 */ /* 0x000fc800000006ff */
[----:B------:R-:W-:Y:S02]  /*ac00*/  LOP3.LUT R0, R3, R0, RZ, 0xfc, !PT ;  /* 0x0000000003007212 */ /* 0x000fe400078efcff */
[----:B------:R-:W1:Y:S02]  /*ac10*/  LDS R5, [UR6] ;  /* 0x00000006ff057984 */ /* 0x000e640008000800 */
[C---:B------:R-:W-:Y:S02]  /*ac20*/  LOP3.LUT R2, R0.reuse, 0xffff, RZ, 0xc0, !PT ;  /* 0x0000ffff00027812 */ /* 0x040fe400078ec0ff */
[----:B-1----:R-:W-:-:S04]  /*ac30*/  LOP3.LUT R3, R0, 0xffff, R5, 0x80, !PT ;  /* 0x0000ffff00037812 */ /* 0x002fc800078e8005 */
[----:B------:R-:W-:-:S13]  /*ac40*/  ISETP.NE.AND P0, PT, R3, R2, PT ;  /* 0x000000020300720c */ /* 0x000fda0003f05270 */
[----:B------:R-:W-:Y:S05]  /*ac50*/  @P0 BRA `(.L_x_15) ;  /* 0x0000000000500947 */ /* 0x000fea0003800000 */
[----:B------:R-:W-:Y:S02]  /*ac60*/  SHF.R.U32.HI R5, RZ, 0x10, R5 ;  /* 0x00000010ff057819 */ /* 0x000fe40000011605 */
[----:B------:R-:W-:-:S04]  /*ac70*/  SHF.R.U32.HI R2, RZ, 0x10, R0 ;  /* 0x00000010ff027819 */ /* 0x000fc80000011600 */
[----:B------:R-:W-:-:S04]  /*ac80*/  LOP3.LUT R5, R5, R2, RZ, 0xc0, !PT ;  /* 0x0000000205057212 */ /* 0x000fc800078ec0ff */
[----:B------:R-:W-:-:S13]  /*ac90*/  ISETP.NE.AND P0, PT, R5, R2, PT ;  /* 0x000000020500720c */ /* 0x000fda0003f05270 */
[----:B------:R-:W-:Y:S05]  /*aca0*/  @P0 BRA `(.L_x_16) ;  /* 0x0000000000300947 */ /* 0x000fea0003800000 */
[----:B------:R-:W-:Y:S01]  /*acb0*/  R2UR UR4, R0 ;  /* 0x00000000000472ca */ /* 0x000fe200000e0000 */
[----:B------:R-:W-:Y:S01]  /*acc0*/  VOTEU.ANY UR5, UPT, PT ;  /* 0x0000000000057886 */ /* 0x000fe200038e0100 */
[----:B------:R-:W1:Y:S01]  /*acd0*/  S2R R0, SR_LANEID ;  /* 0x0000000000007919 */ /* 0x000e620000000000 */
[----:B------:R-:W-:-:S10]  /*ace0*/  UFLO.U32 UR5, UR5 ;  /* 0x00000005000572bd */ /* 0x000fd400080e0000 */
[----:B------:R-:W-:-:S06]  /*acf0*/  ULOP3.LUT UR4, URZ, UR4, URZ, 0x33, !UPT ;  /* 0x00000004ff047292 */ /* 0x000fcc000f8e33ff */
[----:B------:R-:W-:-:S04]  /*ad00*/  IMAD.U32 R2, RZ, RZ, UR4 ;  /* 0x00000004ff027e24 */ /* 0x000fc8000f8e00ff */
[----:B------:R-:W2:Y:S02]  /*ad10*/  REDUX UR7, R2 ;  /* 0x00000000020773c4 */ /* 0x000ea40000000000 */
[----:B------:R3:W-:Y:S01]  /*ad20*/  UTCATOMSWS.AND URZ, UR4 ;  /* 0x0000000400ff79e3 */ /* 0x0007e20008000000 */
[----:B-1----:R-:W-:Y:S01]  /*ad30*/  ISETP.EQ.U32.AND P0, PT, R0, UR5, PT ;  /* 0x0000000500007c0c */ /* 0x002fe2000bf02070 */
[----:B--2---:R-:W-:-:S12]  /*ad40*/  IMAD.U32 R0, RZ, RZ, UR7 ;  /* 0x00000007ff007e24 */ /* 0x004fd8000f8e00ff */
[----:B------:R3:W-:Y:S01]  /*ad50*/  @P0 ATOMS.AND RZ, [UR6], R0 ;  /* 0x00000000ffff098c */ /* 0x0007e2000a800006 */
[----:B------:R-:W-:Y:S05]  /*ad60*/  BRA `(.L_x_14) ;  /* 0x0000000000147947 */ /* 0x000fea0003800000 */
.L_x_16:
[----:B------:R-:W-:-:S07]  /*ad70*/  MOV R2, 0xad90 ;  /* 0x0000ad9000027802 */ /* 0x000fce0000000f00 */
[----:B------:R-:W-:Y:S05]  /*ad80*/  CALL.REL.NOINC `($__internal_0_$__cuda_sm10x_tcgen05_guardrail_trap_col_being_dealloced_not_returned_by_alloc) ;  /* 0x00000000002c7944 */ /* 0x000fea0003c00000 */
[----:B------:R-:W-:Y:S05]  /*ad90*/  BRA `(.L_x_14) ;  /* 0x0000000000087947 */ /* 0x000fea0003800000 */
.L_x_15:
[----:B------:R-:W-:-:S07]  /*ada0*/  MOV R2, 0xadc0 ;  /* 0x0000adc000027802 */ /* 0x000fce0000000f00 */
[----:B------:R-:W-:Y:S05]  /*adb0*/  CALL.REL.NOINC `($__internal_2_$__cuda_sm10x_tcgen05_guardrail_trap_unallocated_columns_being_dealloced) ;  /* 0x0000000000387944 */ /* 0x000fea0003c00000 */
.L_x_14:
[----:B------:R-:W-:Y:S01]  /*adc0*/  NOP ;  /* 0x0000000000007918 */ /* 0x000fe20000000000 */
[----:B---3--:R-:W-:Y:S05]  /*add0*/  EXIT ;  /* 0x000000000000794d */ /* 0x008fea0003800000 */
.L_x_9:
[----:B------:R-:W1:Y:S02]  /*ade0*/  SYNCS.PHASECHK.TRANS64.TRYWAIT P1, [UR12], R5 ;  /* 0x00000005ff0075a7 */ /* 0x000e64000802110c */
[----:B-1----:R-:W-:Y:S05]  /*adf0*/  @!P1 BRA `(.L_x_9) ;  /* 0xfffffffc00f89947 */ /* 0x002fea000383ffff */
[----:B------:R-:W-:Y:S05]  /*ae00*/  BRA `(.L_x_17) ;  /* 0xffffffcc00607947 */ /* 0x000fea000383ffff */
.L_x_13:
[----:B------:R-:W1:Y:S02]  /*ae10*/  SYNCS.PHASECHK.TRANS64.TRYWAIT P6, [UR12], R8 ;  /* 0x00000008ff0075a7 */ /* 0x000e6400080c110c */
[----:B-1----:R-:W-:Y:S05]  /*ae20*/  @!P6 BRA `(.L_x_13) ;  /* 0xfffffffc00f8e947 */ /* 0x002fea000383ffff */
[----:B------:R-:W-:Y:S05]  /*ae30*/  BRA `(.L_x_12) ;  /* 0xffffffe400487947 */ /* 0x000fea000383ffff */
        .weak           $__internal_0_$__cuda_sm10x_tcgen05_guardrail_trap_col_being_dealloced_not_returned_by_alloc
        .type           $__internal_0_$__cuda_sm10x_tcgen05_guardrail_trap_col_being_dealloced_not_returned_by_alloc,@function
        .size           $__internal_0_$__cuda_sm10x_tcgen05_guardrail_trap_col_being_dealloced_not_returned_by_alloc,($__internal_1_$__cuda_sm10x_tcgen05_guardrail_trap_phase_invalid_during_alloc - $__internal_0_$__cuda_sm10x_tcgen05_guardrail_trap_col_being_dealloced_not_returned_by_alloc)
$__internal_0_$__cuda_sm10x_tcgen05_guardrail_trap_col_being_dealloced_not_returned_by_alloc:
[----:B------:R-:W-:Y:S05]  /*ae40*/  BPT.TRAP 0x1 ;  /* 0x000000040000795c */ /* 0x000fea0000300000 */
[----:B------:R-:W-:-:S04]  /*ae50*/  IMAD.MOV.U32 R3, RZ, RZ, 0x0 ;  /* 0x00000000ff037424 */ /* 0x000fc800078e00ff */
[----:B------:R-:W-:Y:S05]  /*ae60*/  RET.REL.NODEC R2 `(matmul_kernel) ;  /* 0xffffff5002647950 */ /* 0x000fea0003c3ffff */
        .weak           $__internal_1_$__cuda_sm10x_tcgen05_guardrail_trap_phase_invalid_during_alloc
        .type           $__internal_1_$__cuda_sm10x_tcgen05_guardrail_trap_phase_invalid_during_alloc,@function
        .size           $__internal_1_$__cuda_sm10x_tcgen05_guardrail_trap_phase_invalid_during_alloc,($__internal_2_$__cuda_sm10x_tcgen05_guardrail_trap_unallocated_columns_being_dealloced - $__internal_1_$__cuda_sm10x_tcgen05_guardrail_trap_phase_invalid_during_alloc)
$__internal_1_$__cuda_sm10x_tcgen05_guardrail_trap_phase_invalid_during_alloc:
[----:B------:R-:W-:Y:S05]  /*ae70*/  BPT.TRAP 0x1 ;  /* 0x000000040000795c */ /* 0x000fea0000300000 */
[----:B------:R-:W-:-:S04]  /*ae80*/  IMAD.MOV.U32 R3, RZ, RZ, 0x0 ;  /* 0x00000000ff037424 */ /* 0x000fc800078e00ff */
[----:B------:R-:W-:Y:S05]  /*ae90*/  RET.REL.NODEC R2 `(matmul_kernel) ;  /* 0xffffff5002587950 */ /* 0x000fea0003c3ffff */
        .weak           $__internal_2_$__cuda_sm10x_tcgen05_guardrail_trap_unallocated_columns_being_dealloced
        .type           $__internal_2_$__cuda_sm10x_tcgen05_guardrail_trap_unallocated_columns_being_dealloced,@function
        .size           $__internal_2_$__cuda_sm10x_tcgen05_guardrail_trap_unallocated_columns_being_dealloced,(.L_x_21 - $__internal_2_$__cuda_sm10x_tcgen05_guardrail_trap_unallocated_columns_being_dealloced)
$__internal_2_$__cuda_sm10x_tcgen05_guardrail_trap_unallocated_columns_being_dealloced:
[----:B------:R-:W-:Y:S05]  /*aea0*/  BPT.TRAP 0x1 ;  /* 0x000000040000795c */ /* 0x000fea0000300000 */
[----:B------:R-:W-:-:S04]  /*aeb0*/  IMAD.MOV.U32 R3, RZ, RZ, 0x0 ;  /* 0x00000000ff037424 */ /* 0x000fc800078e00ff */
[----:B------:R-:W-:Y:S05]  /*aec0*/  RET.REL.NODEC R2 `(matmul_kernel) ;  /* 0xffffff50024c7950 */ /* 0x000fea0003c3ffff */
.L_x_18:
[----:B------:R-:W-:-:S00]  /*aed0*/  BRA `(.L_x_18) ;  /* 0xfffffffc00fc7947 */ /* 0x000fc0000383ffff */
[----:B------:R-:W-:-:S00]  /*aee0*/  NOP ;  /* 0x0000000000007918 */ /* 0x000fc00000000000 */
        /* <DEDUP_REMOVED lines=9> */
.L_x_21:


//--------------------- .nv.shared.matmul_kernel  --------------------------
	.section	.nv.shared.matmul_kernel,"aw",@nobits
	.sectionflags	@""
	.align	16
	.zero		1024


//--------------------- .nv.shared.reserved.0     --------------------------
	.section	.nv.shared.reserved.0,"aw",@nobits
	.align	8
	.weak		__nv_reservedSMEM_offset_0_alias
	.size		__nv_reservedSMEM_offset_0_alias, 0, 64
	.other		__nv_reservedSMEM_offset_0_alias,@"STO_CUDA_RESERVED_SHARED STV_DEFAULT"
__nv_reservedSMEM_offset_0_alias:
	.zero		0
.nv.shared.reserved.0:
	.zero		64
	.weak		__nv_reservedSMEM_allocation_phase
	.type		__nv_reservedSMEM_allocation_phase,@object
	.size		__nv_reservedSMEM_allocation_phase,(.L_0 - __nv_reservedSMEM_allocation_phase)
__nv_reservedSMEM_allocation_phase:
	.zero		1
.L_0:
	.zero		7
	.weak		__nv_reservedSMEM_devtool_atexit_pc
	.type		__nv_reservedSMEM_devtool_atexit_pc,@object
	.size		__nv_reservedSMEM_devtool_atexit_pc,(__nv_reservedSMEM_allocation_mask - __nv_reservedSMEM_devtool_atexit_pc)
__nv_reservedSMEM_devtool_atexit_pc:
	.zero		8
	.weak		__nv_reservedSMEM_allocation_mask
	.type		__nv_reservedSMEM_allocation_mask,@object
	.size		__nv_reservedSMEM_allocation_mask,(.L_2 - __nv_reservedSMEM_allocation_mask)
__nv_reservedSMEM_allocation_mask:
	.zero		4
.L_2:


//--------------------- .nv.constant0.matmul_kernel --------------------------
	.section	.nv.constant0.matmul_kernel,"a",@progbits
	.sectionflags	@""
	.align	4
.nv.constant0.matmul_kernel:
	.zero		976


//--------------------- SYMBOLS --------------------------

	.type		.nv.reservedSmem.offset0,@object
	.size		.nv.reservedSmem.offset0,0x4
	.type		.nv.reservedSmem.cap,@object
	.size		.nv.reservedSmem.cap,0x4
